//
// Generated by NVIDIA NVVM Compiler
//
// Compiler Build ID: CL-36424714
// Cuda compilation tools, release 13.0, V13.0.88
// Based on NVVM 20.0.0
//

.version 9.0
.target sm_100
.address_size 64

	// .globl	_Z10get_statesPimiS_
.func  (.param .b64 func_retval0) __internal_accurate_pow
(
	.param .b64 __internal_accurate_pow_param_0
)
;
.extern .shared .align 16 .b8 n_bounds_copy[];
.extern .shared .align 16 .b8 fsp_bounds_copy[];

.visible .entry _Z10get_statesPimiS_(
	.param .u64 .ptr .align 1 _Z10get_statesPimiS__param_0,
	.param .u64 _Z10get_statesPimiS__param_1,
	.param .u32 _Z10get_statesPimiS__param_2,
	.param .u64 .ptr .align 1 _Z10get_statesPimiS__param_3
)
{
	.reg .pred 	%p<17>;
	.reg .b32 	%r<70>;
	.reg .b64 	%rd<131>;

	ld.param.u64 	%rd69, [_Z10get_statesPimiS__param_0];
	ld.param.u64 	%rd67, [_Z10get_statesPimiS__param_1];
	ld.param.u32 	%r7, [_Z10get_statesPimiS__param_2];
	ld.param.u64 	%rd68, [_Z10get_statesPimiS__param_3];
	cvta.to.global.u64 	%rd1, %rd69;
	mov.u32 	%r8, %tid.x;
	cvt.u64.u32 	%rd2, %r8;
	mov.u32 	%r9, %ctaid.x;
	mov.u32 	%r10, %ntid.x;
	mul.lo.s32 	%r11, %r9, %r10;
	cvt.u64.u32 	%rd70, %r11;
	add.s64 	%rd112, %rd70, %rd2;
	setp.le.u64 	%p1, %rd67, %rd2;
	@%p1 bra 	$L__BB0_2;
	cvt.u32.u64 	%r12, %rd2;
	cvta.to.global.u64 	%rd71, %rd68;
	shl.b64 	%rd72, %rd2, 2;
	add.s64 	%rd73, %rd71, %rd72;
	ld.global.u32 	%r13, [%rd73];
	shl.b32 	%r14, %r12, 2;
	mov.u32 	%r15, n_bounds_copy;
	add.s32 	%r16, %r15, %r14;
	st.shared.u32 	[%r16], %r13;
$L__BB0_2:
	bar.sync 	0;
	cvt.s64.s32 	%rd74, %r7;
	setp.ge.u64 	%p2, %rd112, %rd74;
	@%p2 bra 	$L__BB0_33;
	mul.lo.s64 	%rd4, %rd112, %rd67;
	shl.b64 	%rd5, %rd67, 32;
	setp.eq.s64 	%p3, %rd5, 0;
	@%p3 bra 	$L__BB0_33;
	shr.s64 	%rd76, %rd5, 32;
	add.s64 	%rd77, %rd76, 1;
	max.u64 	%rd78, %rd77, 2;
	add.s64 	%rd6, %rd78, -1;
	add.s64 	%rd79, %rd78, -2;
	and.b64  	%rd7, %rd6, 3;
	setp.lt.u64 	%p4, %rd79, 3;
	mov.b64 	%rd123, 1;
	@%p4 bra 	$L__BB0_19;
	and.b64  	%rd81, %rd6, -4;
	neg.s64 	%rd8, %rd81;
	shl.b64 	%rd82, %rd4, 2;
	add.s64 	%rd83, %rd82, %rd1;
	add.s64 	%rd111, %rd83, 8;
	mov.b64 	%rd123, 1;
	mov.u32 	%r69, n_bounds_copy;
$L__BB0_6:
	.pragma "nounroll";
	ld.shared.v4.u32 	{%r18, %r2, %r3, %r4}, [%r69];
	add.s32 	%r19, %r18, 1;
	cvt.s64.s32 	%rd13, %r19;
	or.b64  	%rd84, %rd112, %rd13;
	and.b64  	%rd85, %rd84, -4294967296;
	setp.ne.s64 	%p5, %rd85, 0;
	@%p5 bra 	$L__BB0_8;
	cvt.u32.u64 	%r20, %rd13;
	cvt.u32.u64 	%r21, %rd112;
	div.u32 	%r22, %r21, %r20;
	mul.lo.s32 	%r23, %r22, %r20;
	sub.s32 	%r24, %r21, %r23;
	cvt.u64.u32 	%rd114, %r22;
	cvt.u64.u32 	%rd115, %r24;
	bra.uni 	$L__BB0_9;
$L__BB0_8:
	div.u64 	%rd114, %rd112, %rd13;
	mul.lo.s64 	%rd86, %rd114, %rd13;
	sub.s64 	%rd115, %rd112, %rd86;
$L__BB0_9:
	st.global.u32 	[%rd111+-8], %rd115;
	add.s32 	%r25, %r2, 1;
	cvt.s64.s32 	%rd20, %r25;
	or.b64  	%rd87, %rd114, %rd20;
	and.b64  	%rd88, %rd87, -4294967296;
	setp.ne.s64 	%p6, %rd88, 0;
	@%p6 bra 	$L__BB0_11;
	cvt.u32.u64 	%r26, %rd20;
	cvt.u32.u64 	%r27, %rd114;
	div.u32 	%r28, %r27, %r26;
	mul.lo.s32 	%r29, %r28, %r26;
	sub.s32 	%r30, %r27, %r29;
	cvt.u64.u32 	%rd116, %r28;
	cvt.u64.u32 	%rd117, %r30;
	bra.uni 	$L__BB0_12;
$L__BB0_11:
	div.u64 	%rd116, %rd114, %rd20;
	mul.lo.s64 	%rd89, %rd116, %rd20;
	sub.s64 	%rd117, %rd114, %rd89;
$L__BB0_12:
	st.global.u32 	[%rd111+-4], %rd117;
	add.s32 	%r31, %r3, 1;
	cvt.s64.s32 	%rd27, %r31;
	or.b64  	%rd90, %rd116, %rd27;
	and.b64  	%rd91, %rd90, -4294967296;
	setp.ne.s64 	%p7, %rd91, 0;
	@%p7 bra 	$L__BB0_14;
	cvt.u32.u64 	%r32, %rd27;
	cvt.u32.u64 	%r33, %rd116;
	div.u32 	%r34, %r33, %r32;
	mul.lo.s32 	%r35, %r34, %r32;
	sub.s32 	%r36, %r33, %r35;
	cvt.u64.u32 	%rd118, %r34;
	cvt.u64.u32 	%rd119, %r36;
	bra.uni 	$L__BB0_15;
$L__BB0_14:
	div.u64 	%rd118, %rd116, %rd27;
	mul.lo.s64 	%rd92, %rd118, %rd27;
	sub.s64 	%rd119, %rd116, %rd92;
$L__BB0_15:
	st.global.u32 	[%rd111], %rd119;
	add.s32 	%r37, %r4, 1;
	cvt.s64.s32 	%rd34, %r37;
	or.b64  	%rd93, %rd118, %rd34;
	and.b64  	%rd94, %rd93, -4294967296;
	setp.ne.s64 	%p8, %rd94, 0;
	@%p8 bra 	$L__BB0_17;
	cvt.u32.u64 	%r38, %rd34;
	cvt.u32.u64 	%r39, %rd118;
	div.u32 	%r40, %r39, %r38;
	mul.lo.s32 	%r41, %r40, %r38;
	sub.s32 	%r42, %r39, %r41;
	cvt.u64.u32 	%rd112, %r40;
	cvt.u64.u32 	%rd121, %r42;
	bra.uni 	$L__BB0_18;
$L__BB0_17:
	div.u64 	%rd112, %rd118, %rd34;
	mul.lo.s64 	%rd95, %rd112, %rd34;
	sub.s64 	%rd121, %rd118, %rd95;
$L__BB0_18:
	st.global.u32 	[%rd111+4], %rd121;
	add.s64 	%rd123, %rd123, 4;
	add.s64 	%rd96, %rd8, %rd123;
	add.s32 	%r69, %r69, 16;
	add.s64 	%rd111, %rd111, 16;
	setp.ne.s64 	%p9, %rd96, 1;
	@%p9 bra 	$L__BB0_6;
$L__BB0_19:
	setp.eq.s64 	%p10, %rd7, 0;
	@%p10 bra 	$L__BB0_33;
	setp.eq.s64 	%p11, %rd7, 1;
	@%p11 bra 	$L__BB0_28;
	cvt.u32.u64 	%r43, %rd123;
	shl.b32 	%r44, %r43, 2;
	mov.u32 	%r45, n_bounds_copy;
	add.s32 	%r6, %r45, %r44;
	ld.shared.u32 	%r46, [%r6+-4];
	add.s32 	%r47, %r46, 1;
	cvt.s64.s32 	%rd45, %r47;
	or.b64  	%rd97, %rd112, %rd45;
	and.b64  	%rd98, %rd97, -4294967296;
	setp.ne.s64 	%p12, %rd98, 0;
	@%p12 bra 	$L__BB0_23;
	cvt.u32.u64 	%r48, %rd45;
	cvt.u32.u64 	%r49, %rd112;
	div.u32 	%r50, %r49, %r48;
	mul.lo.s32 	%r51, %r50, %r48;
	sub.s32 	%r52, %r49, %r51;
	cvt.u64.u32 	%rd124, %r50;
	cvt.u64.u32 	%rd125, %r52;
	bra.uni 	$L__BB0_24;
$L__BB0_23:
	div.u64 	%rd124, %rd112, %rd45;
	mul.lo.s64 	%rd99, %rd124, %rd45;
	sub.s64 	%rd125, %rd112, %rd99;
$L__BB0_24:
	add.s64 	%rd100, %rd4, %rd123;
	shl.b64 	%rd101, %rd100, 2;
	add.s64 	%rd52, %rd1, %rd101;
	st.global.u32 	[%rd52+-4], %rd125;
	ld.shared.u32 	%r53, [%r6];
	add.s32 	%r54, %r53, 1;
	cvt.s64.s32 	%rd53, %r54;
	or.b64  	%rd102, %rd124, %rd53;
	and.b64  	%rd103, %rd102, -4294967296;
	setp.ne.s64 	%p13, %rd103, 0;
	@%p13 bra 	$L__BB0_26;
	cvt.u32.u64 	%r55, %rd53;
	cvt.u32.u64 	%r56, %rd124;
	div.u32 	%r57, %r56, %r55;
	mul.lo.s32 	%r58, %r57, %r55;
	sub.s32 	%r59, %r56, %r58;
	cvt.u64.u32 	%rd112, %r57;
	cvt.u64.u32 	%rd127, %r59;
	bra.uni 	$L__BB0_27;
$L__BB0_26:
	div.u64 	%rd112, %rd124, %rd53;
	mul.lo.s64 	%rd104, %rd112, %rd53;
	sub.s64 	%rd127, %rd124, %rd104;
$L__BB0_27:
	st.global.u32 	[%rd52], %rd127;
	add.s64 	%rd123, %rd123, 2;
$L__BB0_28:
	and.b64  	%rd105, %rd6, 1;
	setp.eq.b64 	%p14, %rd105, 1;
	not.pred 	%p15, %p14;
	@%p15 bra 	$L__BB0_33;
	cvt.u32.u64 	%r60, %rd123;
	shl.b32 	%r61, %r60, 2;
	mov.u32 	%r62, n_bounds_copy;
	add.s32 	%r63, %r62, %r61;
	ld.shared.u32 	%r64, [%r63+-4];
	add.s32 	%r65, %r64, 1;
	cvt.s64.s32 	%rd63, %r65;
	or.b64  	%rd106, %rd112, %rd63;
	and.b64  	%rd107, %rd106, -4294967296;
	setp.ne.s64 	%p16, %rd107, 0;
	@%p16 bra 	$L__BB0_31;
	cvt.u32.u64 	%r66, %rd63;
	cvt.u32.u64 	%r67, %rd112;
	rem.u32 	%r68, %r67, %r66;
	cvt.u64.u32 	%rd130, %r68;
	bra.uni 	$L__BB0_32;
$L__BB0_31:
	rem.u64 	%rd130, %rd112, %rd63;
$L__BB0_32:
	add.s64 	%rd108, %rd4, %rd123;
	shl.b64 	%rd109, %rd108, 2;
	add.s64 	%rd110, %rd1, %rd109;
	st.global.u32 	[%rd110+-4], %rd130;
$L__BB0_33:
	ret;

}
	// .globl	_Z15fill_ell_matrixPdPiiiiS0_S0_
.visible .entry _Z15fill_ell_matrixPdPiiiiS0_S0_(
	.param .u64 .ptr .align 1 _Z15fill_ell_matrixPdPiiiiS0_S0__param_0,
	.param .u64 .ptr .align 1 _Z15fill_ell_matrixPdPiiiiS0_S0__param_1,
	.param .u32 _Z15fill_ell_matrixPdPiiiiS0_S0__param_2,
	.param .u32 _Z15fill_ell_matrixPdPiiiiS0_S0__param_3,
	.param .u32 _Z15fill_ell_matrixPdPiiiiS0_S0__param_4,
	.param .u64 .ptr .align 1 _Z15fill_ell_matrixPdPiiiiS0_S0__param_5,
	.param .u64 .ptr .align 1 _Z15fill_ell_matrixPdPiiiiS0_S0__param_6
)
{
	.reg .pred 	%p<123>;
	.reg .b32 	%r<473>;
	.reg .b64 	%rd<210>;
	.reg .b64 	%fd<127>;

	ld.param.u64 	%rd102, [_Z15fill_ell_matrixPdPiiiiS0_S0__param_0];
	ld.param.u64 	%rd103, [_Z15fill_ell_matrixPdPiiiiS0_S0__param_1];
	ld.param.u32 	%r38, [_Z15fill_ell_matrixPdPiiiiS0_S0__param_2];
	ld.param.u32 	%r39, [_Z15fill_ell_matrixPdPiiiiS0_S0__param_3];
	ld.param.u32 	%r40, [_Z15fill_ell_matrixPdPiiiiS0_S0__param_4];
	ld.param.u64 	%rd104, [_Z15fill_ell_matrixPdPiiiiS0_S0__param_5];
	ld.param.u64 	%rd101, [_Z15fill_ell_matrixPdPiiiiS0_S0__param_6];
	cvta.to.global.u64 	%rd1, %rd103;
	cvta.to.global.u64 	%rd2, %rd102;
	cvta.to.global.u64 	%rd3, %rd104;
	mov.u32 	%r41, %ntid.x;
	mov.u32 	%r42, %ctaid.x;
	mov.u32 	%r1, %tid.x;
	mad.lo.s32 	%r2, %r41, %r42, %r1;
	cvt.u64.u32 	%rd4, %r2;
	setp.ge.u32 	%p1, %r1, %r40;
	@%p1 bra 	$L__BB1_2;
	cvta.to.global.u64 	%rd105, %rd101;
	mul.wide.u32 	%rd106, %r1, 4;
	add.s64 	%rd107, %rd105, %rd106;
	ld.global.u32 	%r43, [%rd107];
	shl.b32 	%r44, %r1, 2;
	mov.u32 	%r45, fsp_bounds_copy;
	add.s32 	%r46, %r45, %r44;
	st.shared.u32 	[%r46], %r43;
$L__BB1_2:
	cvt.s64.s32 	%rd108, %r39;
	setp.ge.u64 	%p2, %rd4, %rd108;
	@%p2 bra 	$L__BB1_131;
	cvt.s64.s32 	%rd5, %r40;
	mul.lo.s64 	%rd6, %rd5, %rd4;
	shl.b64 	%rd109, %rd6, 2;
	add.s64 	%rd7, %rd3, %rd109;
	setp.eq.s32 	%p3, %r40, 0;
	@%p3 bra 	$L__BB1_22;
	add.s64 	%rd111, %rd5, 1;
	max.u64 	%rd112, %rd111, 2;
	add.s64 	%rd8, %rd112, -1;
	add.s64 	%rd113, %rd112, -2;
	and.b64  	%rd9, %rd8, 3;
	setp.lt.u64 	%p4, %rd113, 3;
	mov.b64 	%rd188, 1;
	mov.u64 	%rd181, %rd4;
	@%p4 bra 	$L__BB1_8;
	and.b64  	%rd10, %rd8, -4;
	mov.b64 	%rd194, 1;
	mov.u32 	%r49, fsp_bounds_copy;
	mov.u64 	%rd181, %rd4;
$L__BB1_6:
	.pragma "nounroll";
	cvt.u32.u64 	%r47, %rd194;
	shl.b32 	%r48, %r47, 2;
	add.s32 	%r50, %r49, %r48;
	ld.shared.v4.u32 	{%r51, %r16, %r17, %r18}, [%r50+-4];
	add.s32 	%r52, %r51, 1;
	cvt.s64.s32 	%rd52, %r52;
	or.b64  	%rd115, %rd181, %rd52;
	and.b64  	%rd116, %rd115, -4294967296;
	setp.ne.s64 	%p5, %rd116, 0;
	@%p5 bra 	$L__BB1_48;
	cvt.u32.u64 	%r53, %rd52;
	cvt.u32.u64 	%r54, %rd181;
	div.u32 	%r55, %r54, %r53;
	mul.lo.s32 	%r56, %r55, %r53;
	sub.s32 	%r57, %r54, %r56;
	cvt.u64.u32 	%rd195, %r55;
	cvt.u64.u32 	%rd196, %r57;
	bra.uni 	$L__BB1_49;
$L__BB1_8:
	setp.eq.s64 	%p10, %rd9, 0;
	@%p10 bra 	$L__BB1_22;
	setp.eq.s64 	%p11, %rd9, 1;
	@%p11 bra 	$L__BB1_17;
	cvt.u32.u64 	%r76, %rd188;
	shl.b32 	%r77, %r76, 2;
	mov.u32 	%r78, fsp_bounds_copy;
	add.s32 	%r3, %r78, %r77;
	ld.shared.u32 	%r79, [%r3+-4];
	add.s32 	%r80, %r79, 1;
	cvt.s64.s32 	%rd13, %r80;
	or.b64  	%rd129, %rd181, %rd13;
	and.b64  	%rd130, %rd129, -4294967296;
	setp.ne.s64 	%p12, %rd130, 0;
	@%p12 bra 	$L__BB1_12;
	cvt.u32.u64 	%r81, %rd13;
	cvt.u32.u64 	%r82, %rd181;
	div.u32 	%r83, %r82, %r81;
	mul.lo.s32 	%r84, %r83, %r81;
	sub.s32 	%r85, %r82, %r84;
	cvt.u64.u32 	%rd183, %r83;
	cvt.u64.u32 	%rd184, %r85;
	bra.uni 	$L__BB1_13;
$L__BB1_12:
	div.u64 	%rd183, %rd181, %rd13;
	mul.lo.s64 	%rd131, %rd183, %rd13;
	sub.s64 	%rd184, %rd181, %rd131;
$L__BB1_13:
	shl.b64 	%rd132, %rd188, 2;
	add.s64 	%rd20, %rd7, %rd132;
	st.global.u32 	[%rd20+-4], %rd184;
	ld.shared.u32 	%r86, [%r3];
	add.s32 	%r87, %r86, 1;
	cvt.s64.s32 	%rd21, %r87;
	or.b64  	%rd133, %rd183, %rd21;
	and.b64  	%rd134, %rd133, -4294967296;
	setp.ne.s64 	%p13, %rd134, 0;
	@%p13 bra 	$L__BB1_15;
	cvt.u32.u64 	%r88, %rd21;
	cvt.u32.u64 	%r89, %rd183;
	div.u32 	%r90, %r89, %r88;
	mul.lo.s32 	%r91, %r90, %r88;
	sub.s32 	%r92, %r89, %r91;
	cvt.u64.u32 	%rd181, %r90;
	cvt.u64.u32 	%rd186, %r92;
	bra.uni 	$L__BB1_16;
$L__BB1_15:
	div.u64 	%rd181, %rd183, %rd21;
	mul.lo.s64 	%rd135, %rd181, %rd21;
	sub.s64 	%rd186, %rd183, %rd135;
$L__BB1_16:
	st.global.u32 	[%rd20], %rd186;
	add.s64 	%rd188, %rd188, 2;
$L__BB1_17:
	and.b64  	%rd136, %rd8, 1;
	setp.eq.b64 	%p14, %rd136, 1;
	not.pred 	%p15, %p14;
	@%p15 bra 	$L__BB1_22;
	cvt.u32.u64 	%r93, %rd188;
	shl.b32 	%r94, %r93, 2;
	mov.u32 	%r95, fsp_bounds_copy;
	add.s32 	%r96, %r95, %r94;
	ld.shared.u32 	%r97, [%r96+-4];
	add.s32 	%r98, %r97, 1;
	cvt.s64.s32 	%rd31, %r98;
	or.b64  	%rd137, %rd181, %rd31;
	and.b64  	%rd138, %rd137, -4294967296;
	setp.ne.s64 	%p16, %rd138, 0;
	@%p16 bra 	$L__BB1_20;
	cvt.u32.u64 	%r99, %rd31;
	cvt.u32.u64 	%r100, %rd181;
	rem.u32 	%r101, %r100, %r99;
	cvt.u64.u32 	%rd189, %r101;
	bra.uni 	$L__BB1_21;
$L__BB1_20:
	rem.u64 	%rd189, %rd181, %rd31;
$L__BB1_21:
	shl.b64 	%rd139, %rd188, 2;
	add.s64 	%rd140, %rd7, %rd139;
	st.global.u32 	[%rd140+-4], %rd189;
$L__BB1_22:
	add.s32 	%r102, %r38, -1;
	cvt.s64.s32 	%rd35, %r102;
	setp.eq.s32 	%p17, %r102, 0;
	@%p17 bra 	$L__BB1_106;
	setp.ne.s32 	%p18, %r40, 0;
	cvt.s64.s32 	%rd141, %r38;
	mul.lo.s64 	%rd36, %rd141, %rd4;
	mov.f64 	%fd14, 0d4000000000000000;
	{
	.reg .b32 %temp; 
	mov.b64 	{%temp, %r4}, %fd14;
	}
	and.b32  	%r5, %r4, 2146435072;
	@%p18 bra 	$L__BB1_59;
	max.u64 	%rd37, %rd35, 1;
	add.s64 	%rd170, %rd109, %rd3;
	add.s64 	%rd38, %rd170, 32;
	mov.b64 	%rd190, 0;
$L__BB1_25:
	cvt.u32.u64 	%r6, %rd190;
	setp.gt.s32 	%p60, %r6, 1;
	@%p60 bra 	$L__BB1_29;
	setp.eq.s32 	%p63, %r6, 0;
	@%p63 bra 	$L__BB1_33;
	setp.eq.s32 	%p64, %r6, 1;
	@%p64 bra 	$L__BB1_28;
	bra.uni 	$L__BB1_34;
$L__BB1_28:
	ld.global.u32 	%r281, [%rd7];
	add.s32 	%r282, %r281, 1;
	st.global.u32 	[%rd7], %r282;
	bra.uni 	$L__BB1_34;
$L__BB1_29:
	setp.eq.s32 	%p61, %r6, 2;
	@%p61 bra 	$L__BB1_32;
	setp.ne.s32 	%p62, %r6, 3;
	@%p62 bra 	$L__BB1_34;
	ld.global.u32 	%r277, [%rd7+4];
	add.s32 	%r278, %r277, 1;
	st.global.u32 	[%rd7+4], %r278;
	bra.uni 	$L__BB1_34;
$L__BB1_32:
	ld.global.u32 	%r279, [%rd7+4];
	add.s32 	%r280, %r279, -1;
	st.global.u32 	[%rd7+4], %r280;
	bra.uni 	$L__BB1_34;
$L__BB1_33:
	ld.global.u32 	%r283, [%rd7];
	add.s32 	%r284, %r283, -1;
	st.global.u32 	[%rd7], %r284;
$L__BB1_34:
	setp.lt.u32 	%p65, %r40, 2;
	add.s64 	%rd40, %rd36, %rd190;
	shl.b64 	%rd171, %rd40, 2;
	add.s64 	%rd41, %rd1, %rd171;
	ld.global.u32 	%r466, [%rd7];
	st.global.u32 	[%rd41+4], %r466;
	@%p65 bra 	$L__BB1_38;
	mov.u32 	%r286, fsp_bounds_copy;
	add.s32 	%r465, %r286, 32;
	mov.b64 	%rd192, -16;
	mov.u64 	%rd191, %rd38;
$L__BB1_36:
	.pragma "nounroll";
	ld.global.u32 	%r287, [%rd191+-28];
	ld.shared.v4.u32 	{%r288, %r289, %r290, %r291}, [%r465+-32];
	mad.lo.s32 	%r292, %r287, %r288, %r287;
	add.s32 	%r293, %r292, %r466;
	st.global.u32 	[%rd41+4], %r293;
	ld.global.u32 	%r294, [%rd191+-24];
	mad.lo.s32 	%r295, %r294, %r289, %r294;
	add.s32 	%r296, %r295, %r293;
	st.global.u32 	[%rd41+4], %r296;
	ld.global.u32 	%r297, [%rd191+-20];
	mad.lo.s32 	%r298, %r297, %r290, %r297;
	add.s32 	%r299, %r298, %r296;
	st.global.u32 	[%rd41+4], %r299;
	ld.global.u32 	%r300, [%rd191+-16];
	mad.lo.s32 	%r301, %r300, %r291, %r300;
	add.s32 	%r302, %r301, %r299;
	st.global.u32 	[%rd41+4], %r302;
	ld.global.u32 	%r303, [%rd191+-12];
	ld.shared.v4.u32 	{%r304, %r305, %r306, %r307}, [%r465+-16];
	mad.lo.s32 	%r308, %r303, %r304, %r303;
	add.s32 	%r309, %r308, %r302;
	st.global.u32 	[%rd41+4], %r309;
	ld.global.u32 	%r310, [%rd191+-8];
	mad.lo.s32 	%r311, %r310, %r305, %r310;
	add.s32 	%r312, %r311, %r309;
	st.global.u32 	[%rd41+4], %r312;
	ld.global.u32 	%r313, [%rd191+-4];
	mad.lo.s32 	%r314, %r313, %r306, %r313;
	add.s32 	%r315, %r314, %r312;
	st.global.u32 	[%rd41+4], %r315;
	ld.global.u32 	%r316, [%rd191];
	mad.lo.s32 	%r317, %r316, %r307, %r316;
	add.s32 	%r318, %r317, %r315;
	st.global.u32 	[%rd41+4], %r318;
	ld.global.u32 	%r319, [%rd191+4];
	ld.shared.v4.u32 	{%r320, %r321, %r322, %r323}, [%r465];
	mad.lo.s32 	%r324, %r319, %r320, %r319;
	add.s32 	%r325, %r324, %r318;
	st.global.u32 	[%rd41+4], %r325;
	ld.global.u32 	%r326, [%rd191+8];
	mad.lo.s32 	%r327, %r326, %r321, %r326;
	add.s32 	%r328, %r327, %r325;
	st.global.u32 	[%rd41+4], %r328;
	ld.global.u32 	%r329, [%rd191+12];
	mad.lo.s32 	%r330, %r329, %r322, %r329;
	add.s32 	%r331, %r330, %r328;
	st.global.u32 	[%rd41+4], %r331;
	ld.global.u32 	%r332, [%rd191+16];
	mad.lo.s32 	%r333, %r332, %r323, %r332;
	add.s32 	%r334, %r333, %r331;
	st.global.u32 	[%rd41+4], %r334;
	ld.global.u32 	%r335, [%rd191+20];
	ld.shared.v4.u32 	{%r336, %r337, %r338, %r339}, [%r465+16];
	mad.lo.s32 	%r340, %r335, %r336, %r335;
	add.s32 	%r341, %r340, %r334;
	st.global.u32 	[%rd41+4], %r341;
	ld.global.u32 	%r342, [%rd191+24];
	mad.lo.s32 	%r343, %r342, %r337, %r342;
	add.s32 	%r344, %r343, %r341;
	st.global.u32 	[%rd41+4], %r344;
	ld.global.u32 	%r345, [%rd191+28];
	mad.lo.s32 	%r346, %r345, %r338, %r345;
	add.s32 	%r347, %r346, %r344;
	st.global.u32 	[%rd41+4], %r347;
	ld.global.u32 	%r348, [%rd191+32];
	mad.lo.s32 	%r349, %r348, %r339, %r348;
	add.s32 	%r466, %r349, %r347;
	st.global.u32 	[%rd41+4], %r466;
	add.s64 	%rd192, %rd192, -16;
	add.s64 	%rd191, %rd191, 64;
	add.s32 	%r465, %r465, 64;
	setp.eq.s64 	%p66, %rd192, 0;
	@%p66 bra 	$L__BB1_37;
	bra.uni 	$L__BB1_36;
$L__BB1_37:
	ld.global.u32 	%r350, [%rd191+-28];
	ld.shared.v4.u32 	{%r351, %r352, %r353, %r354}, [%r465+-32];
	mad.lo.s32 	%r355, %r350, %r351, %r350;
	add.s32 	%r356, %r355, %r466;
	st.global.u32 	[%rd41+4], %r356;
	ld.global.u32 	%r357, [%rd191+-24];
	mad.lo.s32 	%r358, %r357, %r352, %r357;
	add.s32 	%r359, %r358, %r356;
	st.global.u32 	[%rd41+4], %r359;
	ld.global.u32 	%r360, [%rd191+-20];
	mad.lo.s32 	%r361, %r360, %r353, %r360;
	add.s32 	%r362, %r361, %r359;
	st.global.u32 	[%rd41+4], %r362;
	ld.global.u32 	%r363, [%rd191+-16];
	mad.lo.s32 	%r364, %r363, %r354, %r363;
	add.s32 	%r365, %r364, %r362;
	st.global.u32 	[%rd41+4], %r365;
	ld.global.u32 	%r366, [%rd191+-12];
	ld.shared.v4.u32 	{%r367, %r368, %r369, %r370}, [%r465+-16];
	mad.lo.s32 	%r371, %r366, %r367, %r366;
	add.s32 	%r372, %r371, %r365;
	st.global.u32 	[%rd41+4], %r372;
	ld.global.u32 	%r373, [%rd191+-8];
	mad.lo.s32 	%r374, %r373, %r368, %r373;
	add.s32 	%r375, %r374, %r372;
	st.global.u32 	[%rd41+4], %r375;
	ld.global.u32 	%r376, [%rd191+-4];
	mad.lo.s32 	%r377, %r376, %r369, %r376;
	add.s32 	%r378, %r377, %r375;
	st.global.u32 	[%rd41+4], %r378;
	ld.global.u32 	%r379, [%rd191];
	mad.lo.s32 	%r380, %r379, %r370, %r379;
	add.s32 	%r381, %r380, %r378;
	st.global.u32 	[%rd41+4], %r381;
	ld.global.u32 	%r382, [%rd191+4];
	ld.shared.v4.u32 	{%r383, %r384, %r385, %r386}, [%r465];
	mad.lo.s32 	%r387, %r382, %r383, %r382;
	add.s32 	%r388, %r387, %r381;
	st.global.u32 	[%rd41+4], %r388;
	ld.global.u32 	%r389, [%rd191+8];
	mad.lo.s32 	%r390, %r389, %r384, %r389;
	add.s32 	%r391, %r390, %r388;
	st.global.u32 	[%rd41+4], %r391;
	ld.global.u32 	%r392, [%rd191+12];
	mad.lo.s32 	%r393, %r392, %r385, %r392;
	add.s32 	%r394, %r393, %r391;
	st.global.u32 	[%rd41+4], %r394;
	ld.global.u32 	%r395, [%rd191+16];
	mad.lo.s32 	%r396, %r395, %r386, %r395;
	add.s32 	%r397, %r396, %r394;
	st.global.u32 	[%rd41+4], %r397;
	ld.global.u32 	%r398, [%rd191+20];
	.pragma "used_bytes_mask 4095";
	ld.shared.v4.u32 	{%r399, %r400, %r401, %r402}, [%r465+16];
	mad.lo.s32 	%r403, %r398, %r399, %r398;
	add.s32 	%r404, %r403, %r397;
	st.global.u32 	[%rd41+4], %r404;
	ld.global.u32 	%r405, [%rd191+24];
	mad.lo.s32 	%r406, %r405, %r400, %r405;
	add.s32 	%r407, %r406, %r404;
	st.global.u32 	[%rd41+4], %r407;
	ld.global.u32 	%r408, [%rd191+28];
	mad.lo.s32 	%r409, %r408, %r401, %r408;
	add.s32 	%r410, %r409, %r407;
	st.global.u32 	[%rd41+4], %r410;
$L__BB1_38:
	shl.b64 	%rd173, %rd40, 3;
	add.s64 	%rd46, %rd2, %rd173;
	setp.gt.s32 	%p67, %r6, 1;
	@%p67 bra 	$L__BB1_42;
	setp.eq.s32 	%p70, %r6, 0;
	@%p70 bra 	$L__BB1_46;
	setp.eq.s32 	%p71, %r6, 1;
	@%p71 bra 	$L__BB1_41;
	bra.uni 	$L__BB1_47;
$L__BB1_41:
	ld.global.u32 	%r422, [%rd7];
	cvt.rn.f64.s32 	%fd54, %r422;
	st.global.f64 	[%rd46+8], %fd54;
	ld.global.u32 	%r423, [%rd7];
	add.s32 	%r424, %r423, -1;
	st.global.u32 	[%rd7], %r424;
	bra.uni 	$L__BB1_47;
$L__BB1_42:
	setp.eq.s32 	%p68, %r6, 2;
	@%p68 bra 	$L__BB1_45;
	setp.ne.s32 	%p69, %r6, 3;
	@%p69 bra 	$L__BB1_47;
	ld.global.u32 	%r411, [%rd7+4];
	cvt.rn.f64.s32 	%fd41, %r411;
	st.global.f64 	[%rd46+8], %fd41;
	ld.global.u32 	%r412, [%rd7+4];
	add.s32 	%r413, %r412, -1;
	st.global.u32 	[%rd7+4], %r413;
	bra.uni 	$L__BB1_47;
$L__BB1_45:
	setp.lt.s32 	%p72, %r4, 0;
	setp.eq.s32 	%p73, %r5, 1062207488;
	ld.global.u32 	%r414, [%rd7];
	cvt.rn.f64.s32 	%fd42, %r414;
	{
	.reg .b32 %temp; 
	mov.b64 	{%temp, %r415}, %fd42;
	}
	abs.f64 	%fd43, %fd42;
	{ // callseq 2, 0
	.param .b64 param0;
	st.param.f64 	[param0], %fd43;
	.param .b64 retval0;
	call.uni (retval0), 
	__internal_accurate_pow, 
	(
	param0
	);
	ld.param.f64 	%fd44, [retval0];
	} // callseq 2
	setp.lt.s32 	%p75, %r415, 0;
	neg.f64 	%fd46, %fd44;
	selp.f64 	%fd47, %fd46, %fd44, %p73;
	selp.f64 	%fd48, %fd47, %fd44, %p75;
	setp.eq.s32 	%p76, %r414, 0;
	selp.b32 	%r416, %r415, 0, %p73;
	or.b32  	%r417, %r416, 2146435072;
	selp.b32 	%r418, %r417, %r416, %p72;
	mov.b32 	%r419, 0;
	mov.b64 	%fd49, {%r419, %r418};
	selp.f64 	%fd50, %fd49, %fd48, %p76;
	setp.eq.s32 	%p77, %r414, 1;
	add.f64 	%fd51, %fd50, 0d3FF0000000000000;
	rcp.rn.f64 	%fd52, %fd51;
	selp.f64 	%fd53, 0d3FE0000000000000, %fd52, %p77;
	st.global.f64 	[%rd46+8], %fd53;
	ld.global.u32 	%r420, [%rd7+4];
	add.s32 	%r421, %r420, 1;
	st.global.u32 	[%rd7+4], %r421;
	bra.uni 	$L__BB1_47;
$L__BB1_46:
	setp.lt.s32 	%p78, %r4, 0;
	setp.eq.s32 	%p79, %r5, 1062207488;
	ld.global.u32 	%r425, [%rd7+4];
	cvt.rn.f64.s32 	%fd55, %r425;
	{
	.reg .b32 %temp; 
	mov.b64 	{%temp, %r426}, %fd55;
	}
	abs.f64 	%fd56, %fd55;
	{ // callseq 3, 0
	.param .b64 param0;
	st.param.f64 	[param0], %fd56;
	.param .b64 retval0;
	call.uni (retval0), 
	__internal_accurate_pow, 
	(
	param0
	);
	ld.param.f64 	%fd57, [retval0];
	} // callseq 3
	setp.lt.s32 	%p81, %r426, 0;
	neg.f64 	%fd59, %fd57;
	selp.f64 	%fd60, %fd59, %fd57, %p79;
	selp.f64 	%fd61, %fd60, %fd57, %p81;
	setp.eq.s32 	%p82, %r425, 0;
	selp.b32 	%r427, %r426, 0, %p79;
	or.b32  	%r428, %r427, 2146435072;
	selp.b32 	%r429, %r428, %r427, %p78;
	mov.b32 	%r430, 0;
	mov.b64 	%fd62, {%r430, %r429};
	selp.f64 	%fd63, %fd62, %fd61, %p82;
	setp.eq.s32 	%p83, %r425, 1;
	add.f64 	%fd64, %fd63, 0d3FF0000000000000;
	rcp.rn.f64 	%fd65, %fd64;
	selp.f64 	%fd66, 0d3FE0000000000000, %fd65, %p83;
	st.global.f64 	[%rd46+8], %fd66;
	ld.global.u32 	%r431, [%rd7];
	add.s32 	%r432, %r431, 1;
	st.global.u32 	[%rd7], %r432;
$L__BB1_47:
	add.s64 	%rd190, %rd190, 1;
	setp.eq.s64 	%p84, %rd190, %rd37;
	@%p84 bra 	$L__BB1_106;
	bra.uni 	$L__BB1_25;
$L__BB1_48:
	div.u64 	%rd195, %rd181, %rd52;
	mul.lo.s64 	%rd117, %rd195, %rd52;
	sub.s64 	%rd196, %rd181, %rd117;
$L__BB1_49:
	shl.b64 	%rd118, %rd194, 2;
	add.s64 	%rd59, %rd7, %rd118;
	st.global.u32 	[%rd59+-4], %rd196;
	add.s32 	%r58, %r16, 1;
	cvt.s64.s32 	%rd60, %r58;
	or.b64  	%rd119, %rd195, %rd60;
	and.b64  	%rd120, %rd119, -4294967296;
	setp.ne.s64 	%p6, %rd120, 0;
	@%p6 bra 	$L__BB1_51;
	cvt.u32.u64 	%r59, %rd60;
	cvt.u32.u64 	%r60, %rd195;
	div.u32 	%r61, %r60, %r59;
	mul.lo.s32 	%r62, %r61, %r59;
	sub.s32 	%r63, %r60, %r62;
	cvt.u64.u32 	%rd197, %r61;
	cvt.u64.u32 	%rd198, %r63;
	bra.uni 	$L__BB1_52;
$L__BB1_51:
	div.u64 	%rd197, %rd195, %rd60;
	mul.lo.s64 	%rd121, %rd197, %rd60;
	sub.s64 	%rd198, %rd195, %rd121;
$L__BB1_52:
	st.global.u32 	[%rd59], %rd198;
	add.s32 	%r64, %r17, 1;
	cvt.s64.s32 	%rd67, %r64;
	or.b64  	%rd122, %rd197, %rd67;
	and.b64  	%rd123, %rd122, -4294967296;
	setp.ne.s64 	%p7, %rd123, 0;
	@%p7 bra 	$L__BB1_54;
	cvt.u32.u64 	%r65, %rd67;
	cvt.u32.u64 	%r66, %rd197;
	div.u32 	%r67, %r66, %r65;
	mul.lo.s32 	%r68, %r67, %r65;
	sub.s32 	%r69, %r66, %r68;
	cvt.u64.u32 	%rd199, %r67;
	cvt.u64.u32 	%rd200, %r69;
	bra.uni 	$L__BB1_55;
$L__BB1_54:
	div.u64 	%rd199, %rd197, %rd67;
	mul.lo.s64 	%rd124, %rd199, %rd67;
	sub.s64 	%rd200, %rd197, %rd124;
$L__BB1_55:
	st.global.u32 	[%rd59+4], %rd200;
	add.s32 	%r70, %r18, 1;
	cvt.s64.s32 	%rd74, %r70;
	or.b64  	%rd125, %rd199, %rd74;
	and.b64  	%rd126, %rd125, -4294967296;
	setp.ne.s64 	%p8, %rd126, 0;
	@%p8 bra 	$L__BB1_57;
	cvt.u32.u64 	%r71, %rd74;
	cvt.u32.u64 	%r72, %rd199;
	div.u32 	%r73, %r72, %r71;
	mul.lo.s32 	%r74, %r73, %r71;
	sub.s32 	%r75, %r72, %r74;
	cvt.u64.u32 	%rd181, %r73;
	cvt.u64.u32 	%rd202, %r75;
	bra.uni 	$L__BB1_58;
$L__BB1_57:
	div.u64 	%rd181, %rd199, %rd74;
	mul.lo.s64 	%rd127, %rd181, %rd74;
	sub.s64 	%rd202, %rd199, %rd127;
$L__BB1_58:
	st.global.u32 	[%rd59+8], %rd202;
	add.s64 	%rd188, %rd194, 4;
	add.s64 	%rd128, %rd194, 3;
	setp.eq.s64 	%p9, %rd128, %rd10;
	mov.u64 	%rd194, %rd188;
	@%p9 bra 	$L__BB1_8;
	bra.uni 	$L__BB1_6;
$L__BB1_59:
	max.u64 	%rd48, %rd35, 1;
	add.s64 	%rd143, %rd5, -1;
	add.s32 	%r103, %r40, 15;
	and.b32  	%r104, %r103, 15;
	add.s32 	%r105, %r40, 7;
	and.b32  	%r106, %r105, 7;
	and.b64  	%rd49, %rd143, -16;
	and.b32  	%r12, %r103, 7;
	add.s32 	%r13, %r104, -1;
	and.b32  	%r14, %r105, 3;
	add.s32 	%r15, %r106, -1;
	mov.b64 	%rd203, 0;
$L__BB1_60:
	cvt.u32.u64 	%r19, %rd203;
	setp.gt.s32 	%p19, %r19, 1;
	@%p19 bra 	$L__BB1_64;
	setp.eq.s32 	%p22, %r19, 0;
	@%p22 bra 	$L__BB1_67;
	setp.eq.s32 	%p23, %r19, 1;
	@%p23 bra 	$L__BB1_63;
	bra.uni 	$L__BB1_69;
$L__BB1_63:
	ld.global.u32 	%r111, [%rd7];
	add.s32 	%r112, %r111, 1;
	st.global.u32 	[%rd7], %r112;
	bra.uni 	$L__BB1_69;
$L__BB1_64:
	setp.eq.s32 	%p20, %r19, 2;
	@%p20 bra 	$L__BB1_68;
	setp.eq.s32 	%p21, %r19, 3;
	@%p21 bra 	$L__BB1_66;
	bra.uni 	$L__BB1_69;
$L__BB1_66:
	ld.global.u32 	%r107, [%rd7+4];
	add.s32 	%r108, %r107, 1;
	st.global.u32 	[%rd7+4], %r108;
	bra.uni 	$L__BB1_69;
$L__BB1_67:
	ld.global.u32 	%r113, [%rd7];
	add.s32 	%r114, %r113, -1;
	st.global.u32 	[%rd7], %r114;
	bra.uni 	$L__BB1_69;
$L__BB1_68:
	ld.global.u32 	%r109, [%rd7+4];
	add.s32 	%r110, %r109, -1;
	st.global.u32 	[%rd7+4], %r110;
$L__BB1_69:
	mov.b64 	%rd204, 0;
	bra.uni 	$L__BB1_71;
$L__BB1_70:
	add.s64 	%rd204, %rd204, 1;
	setp.eq.s64 	%p26, %rd204, %rd5;
	@%p26 bra 	$L__BB1_76;
$L__BB1_71:
	shl.b64 	%rd145, %rd204, 2;
	add.s64 	%rd146, %rd7, %rd145;
	ld.global.u32 	%r20, [%rd146];
	setp.lt.s32 	%p24, %r20, 0;
	@%p24 bra 	$L__BB1_73;
	cvt.u32.u64 	%r115, %rd204;
	shl.b32 	%r116, %r115, 2;
	mov.u32 	%r117, fsp_bounds_copy;
	add.s32 	%r118, %r117, %r116;
	ld.shared.u32 	%r119, [%r118];
	setp.gt.s32 	%p25, %r20, %r119;
	@%p25 bra 	$L__BB1_73;
	bra.uni 	$L__BB1_70;
$L__BB1_73:
	add.s64 	%rd162, %rd36, %rd203;
	shl.b64 	%rd163, %rd162, 2;
	add.s64 	%rd164, %rd1, %rd163;
	mov.b32 	%r268, -1;
	st.global.u32 	[%rd164+4], %r268;
	shl.b64 	%rd165, %rd162, 3;
	add.s64 	%rd166, %rd2, %rd165;
	mov.b64 	%rd167, 0;
	st.global.u64 	[%rd166+8], %rd167;
	setp.gt.s32 	%p54, %r19, 1;
	@%p54 bra 	$L__BB1_99;
	setp.eq.s32 	%p57, %r19, 0;
	@%p57 bra 	$L__BB1_102;
	setp.eq.s32 	%p58, %r19, 1;
	@%p58 bra 	$L__BB1_94;
	bra.uni 	$L__BB1_105;
$L__BB1_76:
	setp.lt.u32 	%p27, %r40, 2;
	add.s64 	%rd85, %rd36, %rd203;
	shl.b64 	%rd147, %rd85, 2;
	add.s64 	%rd86, %rd1, %rd147;
	ld.global.u32 	%r468, [%rd7];
	st.global.u32 	[%rd86+4], %r468;
	@%p27 bra 	$L__BB1_90;
	add.s64 	%rd149, %rd5, -2;
	setp.lt.u64 	%p28, %rd149, 15;
	mov.b64 	%rd207, 1;
	@%p28 bra 	$L__BB1_80;
	mov.b64 	%rd205, 1;
$L__BB1_79:
	.pragma "nounroll";
	shl.b64 	%rd151, %rd205, 2;
	add.s64 	%rd152, %rd7, %rd151;
	ld.global.u32 	%r120, [%rd152];
	cvt.u32.u64 	%r121, %rd205;
	shl.b32 	%r122, %r121, 2;
	mov.u32 	%r123, fsp_bounds_copy;
	add.s32 	%r124, %r123, %r122;
	ld.shared.v4.u32 	{%r125, %r126, %r127, %r128}, [%r124+-4];
	mad.lo.s32 	%r129, %r120, %r125, %r120;
	add.s32 	%r130, %r129, %r468;
	st.global.u32 	[%rd86+4], %r130;
	ld.global.u32 	%r131, [%rd152+4];
	mad.lo.s32 	%r132, %r131, %r126, %r131;
	add.s32 	%r133, %r132, %r130;
	st.global.u32 	[%rd86+4], %r133;
	ld.global.u32 	%r134, [%rd152+8];
	mad.lo.s32 	%r135, %r134, %r127, %r134;
	add.s32 	%r136, %r135, %r133;
	st.global.u32 	[%rd86+4], %r136;
	ld.global.u32 	%r137, [%rd152+12];
	mad.lo.s32 	%r138, %r137, %r128, %r137;
	add.s32 	%r139, %r138, %r136;
	st.global.u32 	[%rd86+4], %r139;
	ld.global.u32 	%r140, [%rd152+16];
	ld.shared.v4.u32 	{%r141, %r142, %r143, %r144}, [%r124+12];
	mad.lo.s32 	%r145, %r140, %r141, %r140;
	add.s32 	%r146, %r145, %r139;
	st.global.u32 	[%rd86+4], %r146;
	ld.global.u32 	%r147, [%rd152+20];
	mad.lo.s32 	%r148, %r147, %r142, %r147;
	add.s32 	%r149, %r148, %r146;
	st.global.u32 	[%rd86+4], %r149;
	ld.global.u32 	%r150, [%rd152+24];
	mad.lo.s32 	%r151, %r150, %r143, %r150;
	add.s32 	%r152, %r151, %r149;
	st.global.u32 	[%rd86+4], %r152;
	ld.global.u32 	%r153, [%rd152+28];
	mad.lo.s32 	%r154, %r153, %r144, %r153;
	add.s32 	%r155, %r154, %r152;
	st.global.u32 	[%rd86+4], %r155;
	ld.global.u32 	%r156, [%rd152+32];
	ld.shared.v4.u32 	{%r157, %r158, %r159, %r160}, [%r124+28];
	mad.lo.s32 	%r161, %r156, %r157, %r156;
	add.s32 	%r162, %r161, %r155;
	st.global.u32 	[%rd86+4], %r162;
	ld.global.u32 	%r163, [%rd152+36];
	mad.lo.s32 	%r164, %r163, %r158, %r163;
	add.s32 	%r165, %r164, %r162;
	st.global.u32 	[%rd86+4], %r165;
	ld.global.u32 	%r166, [%rd152+40];
	mad.lo.s32 	%r167, %r166, %r159, %r166;
	add.s32 	%r168, %r167, %r165;
	st.global.u32 	[%rd86+4], %r168;
	ld.global.u32 	%r169, [%rd152+44];
	mad.lo.s32 	%r170, %r169, %r160, %r169;
	add.s32 	%r171, %r170, %r168;
	st.global.u32 	[%rd86+4], %r171;
	ld.global.u32 	%r172, [%rd152+48];
	ld.shared.v4.u32 	{%r173, %r174, %r175, %r176}, [%r124+44];
	mad.lo.s32 	%r177, %r172, %r173, %r172;
	add.s32 	%r178, %r177, %r171;
	st.global.u32 	[%rd86+4], %r178;
	ld.global.u32 	%r179, [%rd152+52];
	mad.lo.s32 	%r180, %r179, %r174, %r179;
	add.s32 	%r181, %r180, %r178;
	st.global.u32 	[%rd86+4], %r181;
	ld.global.u32 	%r182, [%rd152+56];
	mad.lo.s32 	%r183, %r182, %r175, %r182;
	add.s32 	%r184, %r183, %r181;
	st.global.u32 	[%rd86+4], %r184;
	ld.global.u32 	%r185, [%rd152+60];
	mad.lo.s32 	%r186, %r185, %r176, %r185;
	add.s32 	%r468, %r186, %r184;
	st.global.u32 	[%rd86+4], %r468;
	add.s64 	%rd207, %rd205, 16;
	add.s64 	%rd153, %rd205, 15;
	setp.ne.s64 	%p29, %rd153, %rd49;
	mov.u64 	%rd205, %rd207;
	@%p29 bra 	$L__BB1_79;
$L__BB1_80:
	add.s64 	%rd154, %rd5, -1;
	and.b64  	%rd155, %rd154, 15;
	setp.eq.s64 	%p30, %rd155, 0;
	@%p30 bra 	$L__BB1_90;
	setp.lt.u32 	%p31, %r13, 7;
	@%p31 bra 	$L__BB1_83;
	shl.b64 	%rd156, %rd207, 2;
	add.s64 	%rd157, %rd7, %rd156;
	ld.global.u32 	%r187, [%rd157];
	cvt.u32.u64 	%r188, %rd207;
	shl.b32 	%r189, %r188, 2;
	mov.u32 	%r190, fsp_bounds_copy;
	add.s32 	%r191, %r190, %r189;
	ld.shared.u32 	%r192, [%r191+-4];
	mad.lo.s32 	%r193, %r187, %r192, %r187;
	add.s32 	%r194, %r193, %r468;
	st.global.u32 	[%rd86+4], %r194;
	ld.global.u32 	%r195, [%rd157+4];
	ld.shared.u32 	%r196, [%r191];
	mad.lo.s32 	%r197, %r195, %r196, %r195;
	add.s32 	%r198, %r197, %r194;
	st.global.u32 	[%rd86+4], %r198;
	ld.global.u32 	%r199, [%rd157+8];
	ld.shared.u32 	%r200, [%r191+4];
	mad.lo.s32 	%r201, %r199, %r200, %r199;
	add.s32 	%r202, %r201, %r198;
	st.global.u32 	[%rd86+4], %r202;
	ld.global.u32 	%r203, [%rd157+12];
	ld.shared.u32 	%r204, [%r191+8];
	mad.lo.s32 	%r205, %r203, %r204, %r203;
	add.s32 	%r206, %r205, %r202;
	st.global.u32 	[%rd86+4], %r206;
	ld.global.u32 	%r207, [%rd157+16];
	ld.shared.u32 	%r208, [%r191+12];
	mad.lo.s32 	%r209, %r207, %r208, %r207;
	add.s32 	%r210, %r209, %r206;
	st.global.u32 	[%rd86+4], %r210;
	ld.global.u32 	%r211, [%rd157+20];
	ld.shared.u32 	%r212, [%r191+16];
	mad.lo.s32 	%r213, %r211, %r212, %r211;
	add.s32 	%r214, %r213, %r210;
	st.global.u32 	[%rd86+4], %r214;
	ld.global.u32 	%r215, [%rd157+24];
	ld.shared.u32 	%r216, [%r191+20];
	mad.lo.s32 	%r217, %r215, %r216, %r215;
	add.s32 	%r218, %r217, %r214;
	st.global.u32 	[%rd86+4], %r218;
	ld.global.u32 	%r219, [%rd157+28];
	ld.shared.u32 	%r220, [%r191+24];
	mad.lo.s32 	%r221, %r219, %r220, %r219;
	add.s32 	%r468, %r221, %r218;
	st.global.u32 	[%rd86+4], %r468;
	add.s64 	%rd207, %rd207, 8;
$L__BB1_83:
	setp.eq.s32 	%p32, %r12, 0;
	@%p32 bra 	$L__BB1_90;
	setp.lt.u32 	%p33, %r15, 3;
	@%p33 bra 	$L__BB1_86;
	shl.b64 	%rd158, %rd207, 2;
	add.s64 	%rd159, %rd7, %rd158;
	ld.global.u32 	%r222, [%rd159];
	cvt.u32.u64 	%r223, %rd207;
	shl.b32 	%r224, %r223, 2;
	mov.u32 	%r225, fsp_bounds_copy;
	add.s32 	%r226, %r225, %r224;
	ld.shared.u32 	%r227, [%r226+-4];
	mad.lo.s32 	%r228, %r222, %r227, %r222;
	add.s32 	%r229, %r228, %r468;
	st.global.u32 	[%rd86+4], %r229;
	ld.global.u32 	%r230, [%rd159+4];
	ld.shared.u32 	%r231, [%r226];
	mad.lo.s32 	%r232, %r230, %r231, %r230;
	add.s32 	%r233, %r232, %r229;
	st.global.u32 	[%rd86+4], %r233;
	ld.global.u32 	%r234, [%rd159+8];
	ld.shared.u32 	%r235, [%r226+4];
	mad.lo.s32 	%r236, %r234, %r235, %r234;
	add.s32 	%r237, %r236, %r233;
	st.global.u32 	[%rd86+4], %r237;
	ld.global.u32 	%r238, [%rd159+12];
	ld.shared.u32 	%r239, [%r226+8];
	mad.lo.s32 	%r240, %r238, %r239, %r238;
	add.s32 	%r468, %r240, %r237;
	st.global.u32 	[%rd86+4], %r468;
	add.s64 	%rd207, %rd207, 4;
$L__BB1_86:
	setp.eq.s32 	%p34, %r14, 0;
	@%p34 bra 	$L__BB1_90;
	setp.eq.s32 	%p35, %r14, 1;
	shl.b64 	%rd160, %rd207, 2;
	add.s64 	%rd94, %rd7, %rd160;
	ld.global.u32 	%r241, [%rd94];
	cvt.u32.u64 	%r242, %rd207;
	shl.b32 	%r243, %r242, 2;
	mov.u32 	%r244, fsp_bounds_copy;
	add.s32 	%r29, %r244, %r243;
	ld.shared.u32 	%r245, [%r29+-4];
	mad.lo.s32 	%r246, %r241, %r245, %r241;
	add.s32 	%r30, %r246, %r468;
	st.global.u32 	[%rd86+4], %r30;
	@%p35 bra 	$L__BB1_90;
	setp.eq.s32 	%p36, %r14, 2;
	ld.global.u32 	%r247, [%rd94+4];
	ld.shared.u32 	%r248, [%r29];
	mad.lo.s32 	%r249, %r247, %r248, %r247;
	add.s32 	%r31, %r249, %r30;
	st.global.u32 	[%rd86+4], %r31;
	@%p36 bra 	$L__BB1_90;
	ld.global.u32 	%r250, [%rd94+8];
	ld.shared.u32 	%r251, [%r29+4];
	mad.lo.s32 	%r252, %r250, %r251, %r250;
	add.s32 	%r253, %r252, %r31;
	st.global.u32 	[%rd86+4], %r253;
$L__BB1_90:
	shl.b64 	%rd161, %rd85, 3;
	add.s64 	%rd95, %rd2, %rd161;
	setp.gt.s32 	%p37, %r19, 1;
	@%p37 bra 	$L__BB1_95;
	setp.eq.s32 	%p40, %r19, 0;
	@%p40 bra 	$L__BB1_101;
	setp.eq.s32 	%p41, %r19, 1;
	@%p41 bra 	$L__BB1_93;
	bra.uni 	$L__BB1_105;
$L__BB1_93:
	ld.global.u32 	%r261, [%rd7];
	cvt.rn.f64.s32 	%fd28, %r261;
	st.global.f64 	[%rd95+8], %fd28;
$L__BB1_94:
	ld.global.u32 	%r273, [%rd7];
	add.s32 	%r274, %r273, -1;
	st.global.u32 	[%rd7], %r274;
	bra.uni 	$L__BB1_105;
$L__BB1_95:
	setp.eq.s32 	%p38, %r19, 2;
	@%p38 bra 	$L__BB1_103;
	setp.eq.s32 	%p39, %r19, 3;
	@%p39 bra 	$L__BB1_97;
	bra.uni 	$L__BB1_105;
$L__BB1_97:
	ld.global.u32 	%r254, [%rd7+4];
	cvt.rn.f64.s32 	%fd15, %r254;
	st.global.f64 	[%rd95+8], %fd15;
$L__BB1_98:
	ld.global.u32 	%r269, [%rd7+4];
	add.s32 	%r270, %r269, -1;
	st.global.u32 	[%rd7+4], %r270;
	bra.uni 	$L__BB1_105;
$L__BB1_99:
	setp.eq.s32 	%p55, %r19, 2;
	@%p55 bra 	$L__BB1_104;
	setp.eq.s32 	%p56, %r19, 3;
	@%p56 bra 	$L__BB1_98;
	bra.uni 	$L__BB1_105;
$L__BB1_101:
	setp.lt.s32 	%p48, %r4, 0;
	setp.eq.s32 	%p49, %r5, 1062207488;
	ld.global.u32 	%r262, [%rd7+4];
	cvt.rn.f64.s32 	%fd29, %r262;
	{
	.reg .b32 %temp; 
	mov.b64 	{%temp, %r263}, %fd29;
	}
	abs.f64 	%fd30, %fd29;
	{ // callseq 1, 0
	.param .b64 param0;
	st.param.f64 	[param0], %fd30;
	.param .b64 retval0;
	call.uni (retval0), 
	__internal_accurate_pow, 
	(
	param0
	);
	ld.param.f64 	%fd31, [retval0];
	} // callseq 1
	setp.lt.s32 	%p51, %r263, 0;
	neg.f64 	%fd33, %fd31;
	selp.f64 	%fd34, %fd33, %fd31, %p49;
	selp.f64 	%fd35, %fd34, %fd31, %p51;
	setp.eq.s32 	%p52, %r262, 0;
	selp.b32 	%r264, %r263, 0, %p49;
	or.b32  	%r265, %r264, 2146435072;
	selp.b32 	%r266, %r265, %r264, %p48;
	mov.b32 	%r267, 0;
	mov.b64 	%fd36, {%r267, %r266};
	selp.f64 	%fd37, %fd36, %fd35, %p52;
	setp.eq.s32 	%p53, %r262, 1;
	add.f64 	%fd38, %fd37, 0d3FF0000000000000;
	rcp.rn.f64 	%fd39, %fd38;
	selp.f64 	%fd40, 0d3FE0000000000000, %fd39, %p53;
	st.global.f64 	[%rd95+8], %fd40;
$L__BB1_102:
	ld.global.u32 	%r275, [%rd7];
	add.s32 	%r276, %r275, 1;
	st.global.u32 	[%rd7], %r276;
	bra.uni 	$L__BB1_105;
$L__BB1_103:
	setp.lt.s32 	%p42, %r4, 0;
	setp.eq.s32 	%p43, %r5, 1062207488;
	ld.global.u32 	%r255, [%rd7];
	cvt.rn.f64.s32 	%fd16, %r255;
	{
	.reg .b32 %temp; 
	mov.b64 	{%temp, %r256}, %fd16;
	}
	abs.f64 	%fd17, %fd16;
	{ // callseq 0, 0
	.param .b64 param0;
	st.param.f64 	[param0], %fd17;
	.param .b64 retval0;
	call.uni (retval0), 
	__internal_accurate_pow, 
	(
	param0
	);
	ld.param.f64 	%fd18, [retval0];
	} // callseq 0
	setp.lt.s32 	%p45, %r256, 0;
	neg.f64 	%fd20, %fd18;
	selp.f64 	%fd21, %fd20, %fd18, %p43;
	selp.f64 	%fd22, %fd21, %fd18, %p45;
	setp.eq.s32 	%p46, %r255, 0;
	selp.b32 	%r257, %r256, 0, %p43;
	or.b32  	%r258, %r257, 2146435072;
	selp.b32 	%r259, %r258, %r257, %p42;
	mov.b32 	%r260, 0;
	mov.b64 	%fd23, {%r260, %r259};
	selp.f64 	%fd24, %fd23, %fd22, %p46;
	setp.eq.s32 	%p47, %r255, 1;
	add.f64 	%fd25, %fd24, 0d3FF0000000000000;
	rcp.rn.f64 	%fd26, %fd25;
	selp.f64 	%fd27, 0d3FE0000000000000, %fd26, %p47;
	st.global.f64 	[%rd95+8], %fd27;
$L__BB1_104:
	ld.global.u32 	%r271, [%rd7+4];
	add.s32 	%r272, %r271, 1;
	st.global.u32 	[%rd7+4], %r272;
$L__BB1_105:
	add.s64 	%rd203, %rd203, 1;
	setp.ne.s64 	%p59, %rd203, %rd48;
	@%p59 bra 	$L__BB1_60;
$L__BB1_106:
	cvt.u32.u64 	%r433, %rd35;
	setp.eq.s32 	%p85, %r433, 0;
	bar.sync 	0;
	cvt.s64.s32 	%rd174, %r38;
	mul.lo.s64 	%rd175, %rd174, %rd4;
	shl.b64 	%rd176, %rd175, 3;
	add.s64 	%rd97, %rd2, %rd176;
	mov.b64 	%rd177, 0;
	st.global.u64 	[%rd97], %rd177;
	shl.b64 	%rd178, %rd175, 2;
	add.s64 	%rd179, %rd1, %rd178;
	st.global.u32 	[%rd179], %r2;
	@%p85 bra 	$L__BB1_130;
	mov.f64 	%fd68, 0d4000000000000000;
	{
	.reg .b32 %temp; 
	mov.b64 	{%temp, %r32}, %fd68;
	}
	and.b32  	%r33, %r32, 2146435072;
	setp.eq.s32 	%p86, %r433, 1;
	mov.b32 	%r472, 0;
	@%p86 bra 	$L__BB1_119;
	and.b64  	%rd98, %rd35, -2;
	mov.b32 	%r471, 0;
	mov.u64 	%rd209, %rd98;
$L__BB1_109:
	setp.eq.s32 	%p87, %r471, 2;
	@%p87 bra 	$L__BB1_112;
	setp.ne.s32 	%p88, %r471, 0;
	@%p88 bra 	$L__BB1_113;
	setp.lt.s32 	%p95, %r32, 0;
	setp.eq.s32 	%p96, %r33, 1062207488;
	ld.global.u32 	%r443, [%rd7+4];
	cvt.rn.f64.s32 	%fd81, %r443;
	{
	.reg .b32 %temp; 
	mov.b64 	{%temp, %r444}, %fd81;
	}
	abs.f64 	%fd82, %fd81;
	{ // callseq 5, 0
	.param .b64 param0;
	st.param.f64 	[param0], %fd82;
	.param .b64 retval0;
	call.uni (retval0), 
	__internal_accurate_pow, 
	(
	param0
	);
	ld.param.f64 	%fd83, [retval0];
	} // callseq 5
	setp.lt.s32 	%p98, %r444, 0;
	neg.f64 	%fd85, %fd83;
	selp.f64 	%fd86, %fd85, %fd83, %p96;
	selp.f64 	%fd87, %fd86, %fd83, %p98;
	setp.eq.s32 	%p99, %r443, 0;
	selp.b32 	%r445, %r444, 0, %p96;
	or.b32  	%r446, %r445, 2146435072;
	selp.b32 	%r447, %r446, %r445, %p95;
	mov.b32 	%r448, 0;
	mov.b64 	%fd88, {%r448, %r447};
	selp.f64 	%fd89, %fd88, %fd87, %p99;
	setp.eq.s32 	%p100, %r443, 1;
	add.f64 	%fd90, %fd89, 0d3FF0000000000000;
	rcp.rn.f64 	%fd91, %fd90;
	selp.f64 	%fd126, 0d3FE0000000000000, %fd91, %p100;
	bra.uni 	$L__BB1_113;
$L__BB1_112:
	setp.lt.s32 	%p89, %r32, 0;
	setp.eq.s32 	%p90, %r33, 1062207488;
	ld.global.u32 	%r437, [%rd7];
	cvt.rn.f64.s32 	%fd70, %r437;
	{
	.reg .b32 %temp; 
	mov.b64 	{%temp, %r438}, %fd70;
	}
	abs.f64 	%fd71, %fd70;
	{ // callseq 4, 0
	.param .b64 param0;
	st.param.f64 	[param0], %fd71;
	.param .b64 retval0;
	call.uni (retval0), 
	__internal_accurate_pow, 
	(
	param0
	);
	ld.param.f64 	%fd72, [retval0];
	} // callseq 4
	setp.lt.s32 	%p92, %r438, 0;
	neg.f64 	%fd74, %fd72;
	selp.f64 	%fd75, %fd74, %fd72, %p90;
	selp.f64 	%fd76, %fd75, %fd72, %p92;
	setp.eq.s32 	%p93, %r437, 0;
	selp.b32 	%r439, %r438, 0, %p90;
	or.b32  	%r440, %r439, 2146435072;
	selp.b32 	%r441, %r440, %r439, %p89;
	mov.b32 	%r442, 0;
	mov.b64 	%fd77, {%r442, %r441};
	selp.f64 	%fd78, %fd77, %fd76, %p93;
	setp.eq.s32 	%p94, %r437, 1;
	add.f64 	%fd79, %fd78, 0d3FF0000000000000;
	rcp.rn.f64 	%fd80, %fd79;
	selp.f64 	%fd126, 0d3FE0000000000000, %fd80, %p94;
$L__BB1_113:
	ld.global.f64 	%fd92, [%rd97];
	add.f64 	%fd93, %fd126, %fd92;
	st.global.f64 	[%rd97], %fd93;
	bar.sync 	0;
	setp.eq.s32 	%p101, %r471, 0;
	@%p101 bra 	$L__BB1_116;
	setp.ne.s32 	%p102, %r471, 2;
	@%p102 bra 	$L__BB1_117;
	ld.global.u32 	%r450, [%rd7+4];
	cvt.rn.f64.s32 	%fd126, %r450;
	bra.uni 	$L__BB1_117;
$L__BB1_116:
	ld.global.u32 	%r449, [%rd7];
	cvt.rn.f64.s32 	%fd126, %r449;
$L__BB1_117:
	ld.global.f64 	%fd94, [%rd97];
	add.f64 	%fd95, %fd126, %fd94;
	st.global.f64 	[%rd97], %fd95;
	bar.sync 	0;
	add.s64 	%rd209, %rd209, -2;
	add.s32 	%r471, %r471, 2;
	setp.ne.s64 	%p103, %rd209, 0;
	@%p103 bra 	$L__BB1_109;
	cvt.u32.u64 	%r472, %rd98;
$L__BB1_119:
	and.b64  	%rd180, %rd35, 1;
	setp.eq.b64 	%p104, %rd180, 1;
	not.pred 	%p105, %p104;
	@%p105 bra 	$L__BB1_130;
	setp.gt.s32 	%p106, %r472, 1;
	@%p106 bra 	$L__BB1_124;
	setp.eq.s32 	%p109, %r472, 0;
	@%p109 bra 	$L__BB1_128;
	setp.eq.s32 	%p110, %r472, 1;
	@%p110 bra 	$L__BB1_123;
	bra.uni 	$L__BB1_129;
$L__BB1_123:
	ld.global.u32 	%r458, [%rd7];
	cvt.rn.f64.s32 	%fd126, %r458;
	bra.uni 	$L__BB1_129;
$L__BB1_124:
	setp.eq.s32 	%p107, %r472, 2;
	@%p107 bra 	$L__BB1_127;
	setp.ne.s32 	%p108, %r472, 3;
	@%p108 bra 	$L__BB1_129;
	ld.global.u32 	%r451, [%rd7+4];
	cvt.rn.f64.s32 	%fd126, %r451;
	bra.uni 	$L__BB1_129;
$L__BB1_127:
	setp.lt.s32 	%p111, %r32, 0;
	setp.eq.s32 	%p112, %r33, 1062207488;
	ld.global.u32 	%r452, [%rd7];
	cvt.rn.f64.s32 	%fd96, %r452;
	{
	.reg .b32 %temp; 
	mov.b64 	{%temp, %r453}, %fd96;
	}
	abs.f64 	%fd97, %fd96;
	{ // callseq 6, 0
	.param .b64 param0;
	st.param.f64 	[param0], %fd97;
	.param .b64 retval0;
	call.uni (retval0), 
	__internal_accurate_pow, 
	(
	param0
	);
	ld.param.f64 	%fd98, [retval0];
	} // callseq 6
	setp.lt.s32 	%p114, %r453, 0;
	neg.f64 	%fd100, %fd98;
	selp.f64 	%fd101, %fd100, %fd98, %p112;
	selp.f64 	%fd102, %fd101, %fd98, %p114;
	setp.eq.s32 	%p115, %r452, 0;
	selp.b32 	%r454, %r453, 0, %p112;
	or.b32  	%r455, %r454, 2146435072;
	selp.b32 	%r456, %r455, %r454, %p111;
	mov.b32 	%r457, 0;
	mov.b64 	%fd103, {%r457, %r456};
	selp.f64 	%fd104, %fd103, %fd102, %p115;
	setp.eq.s32 	%p116, %r452, 1;
	add.f64 	%fd105, %fd104, 0d3FF0000000000000;
	rcp.rn.f64 	%fd106, %fd105;
	selp.f64 	%fd126, 0d3FE0000000000000, %fd106, %p116;
	bra.uni 	$L__BB1_129;
$L__BB1_128:
	setp.lt.s32 	%p117, %r32, 0;
	setp.eq.s32 	%p118, %r33, 1062207488;
	ld.global.u32 	%r459, [%rd7+4];
	cvt.rn.f64.s32 	%fd107, %r459;
	{
	.reg .b32 %temp; 
	mov.b64 	{%temp, %r460}, %fd107;
	}
	abs.f64 	%fd108, %fd107;
	{ // callseq 7, 0
	.param .b64 param0;
	st.param.f64 	[param0], %fd108;
	.param .b64 retval0;
	call.uni (retval0), 
	__internal_accurate_pow, 
	(
	param0
	);
	ld.param.f64 	%fd109, [retval0];
	} // callseq 7
	setp.lt.s32 	%p120, %r460, 0;
	neg.f64 	%fd111, %fd109;
	selp.f64 	%fd112, %fd111, %fd109, %p118;
	selp.f64 	%fd113, %fd112, %fd109, %p120;
	setp.eq.s32 	%p121, %r459, 0;
	selp.b32 	%r461, %r460, 0, %p118;
	or.b32  	%r462, %r461, 2146435072;
	selp.b32 	%r463, %r462, %r461, %p117;
	mov.b32 	%r464, 0;
	mov.b64 	%fd114, {%r464, %r463};
	selp.f64 	%fd115, %fd114, %fd113, %p121;
	setp.eq.s32 	%p122, %r459, 1;
	add.f64 	%fd116, %fd115, 0d3FF0000000000000;
	rcp.rn.f64 	%fd117, %fd116;
	selp.f64 	%fd126, 0d3FE0000000000000, %fd117, %p122;
$L__BB1_129:
	ld.global.f64 	%fd118, [%rd97];
	add.f64 	%fd119, %fd126, %fd118;
	st.global.f64 	[%rd97], %fd119;
	bar.sync 	0;
$L__BB1_130:
	ld.global.f64 	%fd120, [%rd97];
	neg.f64 	%fd121, %fd120;
	st.global.f64 	[%rd97], %fd121;
$L__BB1_131:
	ret;

}
.func  (.param .b64 func_retval0) __internal_accurate_pow(
	.param .b64 __internal_accurate_pow_param_0
)
{
	.reg .pred 	%p<8>;
	.reg .b32 	%r<49>;
	.reg .b32 	%f<3>;
	.reg .b64 	%fd<109>;

	ld.param.f64 	%fd10, [__internal_accurate_pow_param_0];
	{
	.reg .b32 %temp; 
	mov.b64 	{%temp, %r46}, %fd10;
	}
	{
	.reg .b32 %temp; 
	mov.b64 	{%r45, %temp}, %fd10;
	}
	shr.u32 	%r47, %r46, 20;
	setp.gt.u32 	%p1, %r46, 1048575;
	@%p1 bra 	$L__BB2_2;
	mul.f64 	%fd11, %fd10, 0d4350000000000000;
	{
	.reg .b32 %temp; 
	mov.b64 	{%temp, %r46}, %fd11;
	}
	{
	.reg .b32 %temp; 
	mov.b64 	{%r45, %temp}, %fd11;
	}
	shr.u32 	%r16, %r46, 20;
	add.s32 	%r47, %r16, -54;
$L__BB2_2:
	add.s32 	%r48, %r47, -1023;
	and.b32  	%r17, %r46, -2146435073;
	or.b32  	%r18, %r17, 1072693248;
	mov.b64 	%fd107, {%r45, %r18};
	setp.lt.u32 	%p2, %r18, 1073127583;
	@%p2 bra 	$L__BB2_4;
	{
	.reg .b32 %temp; 
	mov.b64 	{%r19, %temp}, %fd107;
	}
	{
	.reg .b32 %temp; 
	mov.b64 	{%temp, %r20}, %fd107;
	}
	add.s32 	%r21, %r20, -1048576;
	mov.b64 	%fd107, {%r19, %r21};
	add.s32 	%r48, %r47, -1022;
$L__BB2_4:
	add.f64 	%fd12, %fd107, 0dBFF0000000000000;
	add.f64 	%fd13, %fd107, 0d3FF0000000000000;
	rcp.approx.ftz.f64 	%fd14, %fd13;
	neg.f64 	%fd15, %fd13;
	fma.rn.f64 	%fd16, %fd15, %fd14, 0d3FF0000000000000;
	fma.rn.f64 	%fd17, %fd16, %fd16, %fd16;
	fma.rn.f64 	%fd18, %fd17, %fd14, %fd14;
	mul.f64 	%fd19, %fd12, %fd18;
	fma.rn.f64 	%fd20, %fd12, %fd18, %fd19;
	mul.f64 	%fd21, %fd20, %fd20;
	fma.rn.f64 	%fd22, %fd21, 0d3EB0F5FF7D2CAFE2, 0d3ED0F5D241AD3B5A;
	fma.rn.f64 	%fd23, %fd22, %fd21, 0d3EF3B20A75488A3F;
	fma.rn.f64 	%fd24, %fd23, %fd21, 0d3F1745CDE4FAECD5;
	fma.rn.f64 	%fd25, %fd24, %fd21, 0d3F3C71C7258A578B;
	fma.rn.f64 	%fd26, %fd25, %fd21, 0d3F6249249242B910;
	fma.rn.f64 	%fd27, %fd26, %fd21, 0d3F89999999999DFB;
	sub.f64 	%fd28, %fd12, %fd20;
	add.f64 	%fd29, %fd28, %fd28;
	neg.f64 	%fd30, %fd20;
	fma.rn.f64 	%fd31, %fd30, %fd12, %fd29;
	mul.f64 	%fd32, %fd18, %fd31;
	fma.rn.f64 	%fd33, %fd21, %fd27, 0d3FB5555555555555;
	mov.f64 	%fd34, 0d3FB5555555555555;
	sub.f64 	%fd35, %fd34, %fd33;
	fma.rn.f64 	%fd36, %fd21, %fd27, %fd35;
	add.f64 	%fd37, %fd36, 0dBC46A4CB00B9E7B0;
	add.f64 	%fd38, %fd33, %fd37;
	sub.f64 	%fd39, %fd33, %fd38;
	add.f64 	%fd40, %fd37, %fd39;
	mul.rn.f64 	%fd41, %fd20, %fd20;
	neg.f64 	%fd42, %fd41;
	fma.rn.f64 	%fd43, %fd20, %fd20, %fd42;
	{
	.reg .b32 %temp; 
	mov.b64 	{%r22, %temp}, %fd32;
	}
	{
	.reg .b32 %temp; 
	mov.b64 	{%temp, %r23}, %fd32;
	}
	add.s32 	%r24, %r23, 1048576;
	mov.b64 	%fd44, {%r22, %r24};
	fma.rn.f64 	%fd45, %fd20, %fd44, %fd43;
	mul.rn.f64 	%fd46, %fd41, %fd20;
	neg.f64 	%fd47, %fd46;
	fma.rn.f64 	%fd48, %fd41, %fd20, %fd47;
	fma.rn.f64 	%fd49, %fd41, %fd32, %fd48;
	fma.rn.f64 	%fd50, %fd45, %fd20, %fd49;
	mul.rn.f64 	%fd51, %fd38, %fd46;
	neg.f64 	%fd52, %fd51;
	fma.rn.f64 	%fd53, %fd38, %fd46, %fd52;
	fma.rn.f64 	%fd54, %fd38, %fd50, %fd53;
	fma.rn.f64 	%fd55, %fd40, %fd46, %fd54;
	add.f64 	%fd56, %fd51, %fd55;
	sub.f64 	%fd57, %fd51, %fd56;
	add.f64 	%fd58, %fd55, %fd57;
	add.f64 	%fd59, %fd20, %fd56;
	sub.f64 	%fd60, %fd20, %fd59;
	add.f64 	%fd61, %fd56, %fd60;
	add.f64 	%fd62, %fd58, %fd61;
	add.f64 	%fd63, %fd32, %fd62;
	add.f64 	%fd64, %fd59, %fd63;
	sub.f64 	%fd65, %fd59, %fd64;
	add.f64 	%fd66, %fd63, %fd65;
	xor.b32  	%r25, %r48, -2147483648;
	mov.b32 	%r26, 1127219200;
	mov.b64 	%fd67, {%r25, %r26};
	mov.b32 	%r27, -2147483648;
	mov.b64 	%fd68, {%r27, %r26};
	sub.f64 	%fd69, %fd67, %fd68;
	fma.rn.f64 	%fd70, %fd69, 0d3FE62E42FEFA39EF, %fd64;
	fma.rn.f64 	%fd71, %fd69, 0dBFE62E42FEFA39EF, %fd70;
	sub.f64 	%fd72, %fd71, %fd64;
	sub.f64 	%fd73, %fd66, %fd72;
	fma.rn.f64 	%fd74, %fd69, 0d3C7ABC9E3B39803F, %fd73;
	add.f64 	%fd75, %fd70, %fd74;
	sub.f64 	%fd76, %fd70, %fd75;
	add.f64 	%fd77, %fd74, %fd76;
	mov.f64 	%fd78, 0d4000000000000000;
	{
	.reg .b32 %temp; 
	mov.b64 	{%temp, %r28}, %fd78;
	}
	{
	.reg .b32 %temp; 
	mov.b64 	{%r29, %temp}, %fd78;
	}
	shl.b32 	%r30, %r28, 1;
	setp.gt.u32 	%p3, %r30, -33554433;
	and.b32  	%r31, %r28, -15728641;
	selp.b32 	%r32, %r31, %r28, %p3;
	mov.b64 	%fd79, {%r29, %r32};
	mul.rn.f64 	%fd80, %fd75, %fd79;
	neg.f64 	%fd81, %fd80;
	fma.rn.f64 	%fd82, %fd75, %fd79, %fd81;
	fma.rn.f64 	%fd83, %fd77, %fd79, %fd82;
	add.f64 	%fd4, %fd80, %fd83;
	sub.f64 	%fd84, %fd80, %fd4;
	add.f64 	%fd5, %fd83, %fd84;
	fma.rn.f64 	%fd85, %fd4, 0d3FF71547652B82FE, 0d4338000000000000;
	{
	.reg .b32 %temp; 
	mov.b64 	{%r13, %temp}, %fd85;
	}
	mov.f64 	%fd86, 0dC338000000000000;
	add.rn.f64 	%fd87, %fd85, %fd86;
	fma.rn.f64 	%fd88, %fd87, 0dBFE62E42FEFA39EF, %fd4;
	fma.rn.f64 	%fd89, %fd87, 0dBC7ABC9E3B39803F, %fd88;
	fma.rn.f64 	%fd90, %fd89, 0d3E5ADE1569CE2BDF, 0d3E928AF3FCA213EA;
	fma.rn.f64 	%fd91, %fd90, %fd89, 0d3EC71DEE62401315;
	fma.rn.f64 	%fd92, %fd91, %fd89, 0d3EFA01997C89EB71;
	fma.rn.f64 	%fd93, %fd92, %fd89, 0d3F2A01A014761F65;
	fma.rn.f64 	%fd94, %fd93, %fd89, 0d3F56C16C1852B7AF;
	fma.rn.f64 	%fd95, %fd94, %fd89, 0d3F81111111122322;
	fma.rn.f64 	%fd96, %fd95, %fd89, 0d3FA55555555502A1;
	fma.rn.f64 	%fd97, %fd96, %fd89, 0d3FC5555555555511;
	fma.rn.f64 	%fd98, %fd97, %fd89, 0d3FE000000000000B;
	fma.rn.f64 	%fd99, %fd98, %fd89, 0d3FF0000000000000;
	fma.rn.f64 	%fd100, %fd99, %fd89, 0d3FF0000000000000;
	{
	.reg .b32 %temp; 
	mov.b64 	{%r14, %temp}, %fd100;
	}
	{
	.reg .b32 %temp; 
	mov.b64 	{%temp, %r15}, %fd100;
	}
	shl.b32 	%r33, %r13, 20;
	add.s32 	%r34, %r33, %r15;
	mov.b64 	%fd108, {%r14, %r34};
	{
	.reg .b32 %temp; 
	mov.b64 	{%temp, %r35}, %fd4;
	}
	mov.b32 	%f2, %r35;
	abs.f32 	%f1, %f2;
	setp.lt.f32 	%p4, %f1, 0f4086232B;
	@%p4 bra 	$L__BB2_7;
	setp.lt.f64 	%p5, %fd4, 0d0000000000000000;
	add.f64 	%fd101, %fd4, 0d7FF0000000000000;
	selp.f64 	%fd108, 0d0000000000000000, %fd101, %p5;
	setp.geu.f32 	%p6, %f1, 0f40874800;
	@%p6 bra 	$L__BB2_7;
	shr.u32 	%r36, %r13, 31;
	add.s32 	%r37, %r13, %r36;
	shr.s32 	%r38, %r37, 1;
	shl.b32 	%r39, %r38, 20;
	add.s32 	%r40, %r15, %r39;
	mov.b64 	%fd102, {%r14, %r40};
	sub.s32 	%r41, %r13, %r38;
	shl.b32 	%r42, %r41, 20;
	add.s32 	%r43, %r42, 1072693248;
	mov.b32 	%r44, 0;
	mov.b64 	%fd103, {%r44, %r43};
	mul.f64 	%fd108, %fd103, %fd102;
$L__BB2_7:
	abs.f64 	%fd104, %fd108;
	setp.eq.f64 	%p7, %fd104, 0d7FF0000000000000;
	fma.rn.f64 	%fd105, %fd108, %fd5, %fd108;
	selp.f64 	%fd106, %fd108, %fd105, %p7;
	st.param.f64 	[func_retval0], %fd106;
	ret;

}


// ===== COMPILED SASS (sm_100) =====

	.target	sm_100

	.elftype	@"ET_EXEC"


//--------------------- .note.nv.tkinfo           --------------------------
	.section	.note.nv.tkinfo,"",@"SHT_NOTE"
	.sectionflags	@"SHF_NOTE_NV_TKINFO"
	.tkinfo
        /*0018*/ 	.word	0x00000002
        /*0030*/ 	.string	""
        /*0030*/ 	.string	"ptxas"
        /*0030*/ 	.string	"Cuda compilation tools, release 13.0, V13.0.88"
        /*0030*/ 	.string	"Build cuda_13.0.r13.0/compiler.36424714_0"
        /*0030*/ 	.string	"-arch sm_100 -m 64 "



//--------------------- .note.nv.cuinfo           --------------------------
	.section	.note.nv.cuinfo,"",@"SHT_NOTE"
	.sectionflags	@"SHF_NOTE_NV_CUINFO"
        /*0018*/ 	.short	0x0002
        /*001a*/ 	.short	0x0064
        /*001c*/ 	.short	0x0082
	.zero		2


//--------------------- .nv.info                  --------------------------
	.section	.nv.info,"",@"SHT_CUDA_INFO"
	.align	4


	//----- nvinfo : EIATTR_REGCOUNT
	.align		4
        /*0000*/ 	.byte	0x04, 0x2f
        /*0002*/ 	.short	(.L_1 - .L_0)
	.align		4
.L_0:
        /*0004*/ 	.word	index@(_Z10get_statesPimiS_)
        /*0008*/ 	.word	0x00000020


	//----- nvinfo : EIATTR_FRAME_SIZE
	.align		4
.L_1:
        /*000c*/ 	.byte	0x04, 0x11
        /*000e*/ 	.short	(.L_3 - .L_2)
	.align		4
.L_2:
        /*0010*/ 	.word	index@($__internal_4_$__cuda_sm20_rem_u64)
        /*0014*/ 	.word	0x00000000


	//----- nvinfo : EIATTR_FRAME_SIZE
	.align		4
.L_3:
        /*0018*/ 	.byte	0x04, 0x11
        /*001a*/ 	.short	(.L_5 - .L_4)
	.align		4
.L_4:
        /*001c*/ 	.word	index@($__internal_3_$__cuda_sm20_div_u64)
        /*0020*/ 	.word	0x00000000


	//----- nvinfo : EIATTR_FRAME_SIZE
	.align		4
.L_5:
        /*0024*/ 	.byte	0x04, 0x11
        /*0026*/ 	.short	(.L_7 - .L_6)
	.align		4
.L_6:
        /*0028*/ 	.word	index@(_Z10get_statesPimiS_)
        /*002c*/ 	.word	0x00000000


	//----- nvinfo : EIATTR_REGCOUNT
	.align		4
.L_7:
        /*0030*/ 	.byte	0x04, 0x2f
        /*0032*/ 	.short	(.L_9 - .L_8)
	.align		4
.L_8:
        /*0034*/ 	.word	index@(_Z15fill_ell_matrixPdPiiiiS0_S0_)
        /*0038*/ 	.word	0x00000024


	//----- nvinfo : EIATTR_FRAME_SIZE
	.align		4
.L_9:
        /*003c*/ 	.byte	0x04, 0x11
        /*003e*/ 	.short	(.L_11 - .L_10)
	.align		4
.L_10:
        /*0040*/ 	.word	index@($_Z15fill_ell_matrixPdPiiiiS0_S0_$__internal_accurate_pow)
        /*0044*/ 	.word	0x00000000


	//----- nvinfo : EIATTR_FRAME_SIZE
	.align		4
.L_11:
        /*0048*/ 	.byte	0x04, 0x11
        /*004a*/ 	.short	(.L_13 - .L_12)
	.align		4
.L_12:
        /*004c*/ 	.word	index@($__internal_2_$__cuda_sm20_rem_u64)
        /*0050*/ 	.word	0x00000000


	//----- nvinfo : EIATTR_FRAME_SIZE
	.align		4
.L_13:
        /*0054*/ 	.byte	0x04, 0x11
        /*0056*/ 	.short	(.L_15 - .L_14)
	.align		4
.L_14:
        /*0058*/ 	.word	index@($__internal_1_$__cuda_sm20_div_u64)
        /*005c*/ 	.word	0x00000000


	//----- nvinfo : EIATTR_FRAME_SIZE
	.align		4
.L_15:
        /*0060*/ 	.byte	0x04, 0x11
        /*0062*/ 	.short	(.L_17 - .L_16)
	.align		4
.L_16:
        /*0064*/ 	.word	index@($__internal_0_$__cuda_sm20_dblrcp_rn_slowpath_v3)
        /*0068*/ 	.word	0x00000000


	//----- nvinfo : EIATTR_FRAME_SIZE
	.align		4
.L_17:
        /*006c*/ 	.byte	0x04, 0x11
        /*006e*/ 	.short	(.L_19 - .L_18)
	.align		4
.L_18:
        /*0070*/ 	.word	index@(_Z15fill_ell_matrixPdPiiiiS0_S0_)
        /*0074*/ 	.word	0x00000000


	//----- nvinfo : EIATTR_MIN_STACK_SIZE
	.align		4
.L_19:
        /*0078*/ 	.byte	0x04, 0x12
        /*007a*/ 	.short	(.L_21 - .L_20)
	.align		4
.L_20:
        /*007c*/ 	.word	index@(_Z15fill_ell_matrixPdPiiiiS0_S0_)
        /*0080*/ 	.word	0x00000000


	//----- nvinfo : EIATTR_MIN_STACK_SIZE
	.align		4
.L_21:
        /*0084*/ 	.byte	0x04, 0x12
        /*0086*/ 	.short	(.L_23 - .L_22)
	.align		4
.L_22:
        /*0088*/ 	.word	index@(_Z10get_statesPimiS_)
        /*008c*/ 	.word	0x00000000
.L_23:


//--------------------- .nv.compat                --------------------------
	.section	.nv.compat,"",@"SHT_CUDA_COMPAT_INFO"
	.align	4
        /*0000*/ 	.byte	0x02, 0x09, 0x00, 0x00, 0x02, 0x02, 0x01, 0x00, 0x02, 0x05, 0x05, 0x00, 0x03, 0x07, 0x01, 0x01
        /*0010*/ 	.byte	0x02, 0x03, 0x00, 0x00, 0x02, 0x06, 0x01, 0x00, 0x04, 0x0b, 0x08, 0x00, 0x01, 0x00, 0x00, 0x00
        /*0020*/ 	.byte	0x00, 0x00, 0x00, 0x00


//--------------------- .nv.info._Z15fill_ell_matrixPdPiiiiS0_S0_ --------------------------
	.section	.nv.info._Z15fill_ell_matrixPdPiiiiS0_S0_,"",@"SHT_CUDA_INFO"
	.sectionflags	@""
	.align	4


	//----- nvinfo : EIATTR_CUDA_API_VERSION
	.align		4
        /*0000*/ 	.byte	0x04, 0x37
        /*0002*/ 	.short	(.L_25 - .L_24)
.L_24:
        /*0004*/ 	.word	0x00000082


	//----- nvinfo : EIATTR_KPARAM_INFO
	.align		4
.L_25:
        /*0008*/ 	.byte	0x04, 0x17
        /*000a*/ 	.short	(.L_27 - .L_26)
.L_26:
        /*000c*/ 	.word	0x00000000
        /*0010*/ 	.short	0x0006
        /*0012*/ 	.short	0x0028
        /*0014*/ 	.byte	0x00, 0xf5, 0x21, 0x00


	//----- nvinfo : EIATTR_KPARAM_INFO
	.align		4
.L_27:
        /*0018*/ 	.byte	0x04, 0x17
        /*001a*/ 	.short	(.L_29 - .L_28)
.L_28:
        /*001c*/ 	.word	0x00000000
        /*0020*/ 	.short	0x0005
        /*0022*/ 	.short	0x0020
        /*0024*/ 	.byte	0x00, 0xf5, 0x21, 0x00


	//----- nvinfo : EIATTR_KPARAM_INFO
	.align		4
.L_29:
        /*0028*/ 	.byte	0x04, 0x17
        /*002a*/ 	.short	(.L_31 - .L_30)
.L_30:
        /*002c*/ 	.word	0x00000000
        /*0030*/ 	.short	0x0004
        /*0032*/ 	.short	0x0018
        /*0034*/ 	.byte	0x00, 0xf0, 0x11, 0x00


	//----- nvinfo : EIATTR_KPARAM_INFO
	.align		4
.L_31:
        /*0038*/ 	.byte	0x04, 0x17
        /*003a*/ 	.short	(.L_33 - .L_32)
.L_32:
        /*003c*/ 	.word	0x00000000
        /*0040*/ 	.short	0x0003
        /*0042*/ 	.short	0x0014
        /*0044*/ 	.byte	0x00, 0xf0, 0x11, 0x00


	//----- nvinfo : EIATTR_KPARAM_INFO
	.align		4
.L_33:
        /*0048*/ 	.byte	0x04, 0x17
        /*004a*/ 	.short	(.L_35 - .L_34)
.L_34:
        /*004c*/ 	.word	0x00000000
        /*0050*/ 	.short	0x0002
        /*0052*/ 	.short	0x0010
        /*0054*/ 	.byte	0x00, 0xf0, 0x11, 0x00


	//----- nvinfo : EIATTR_KPARAM_INFO
	.align		4
.L_35:
        /*0058*/ 	.byte	0x04, 0x17
        /*005a*/ 	.short	(.L_37 - .L_36)
.L_36:
        /*005c*/ 	.word	0x00000000
        /*0060*/ 	.short	0x0001
        /*0062*/ 	.short	0x0008
        /*0064*/ 	.byte	0x00, 0xf5, 0x21, 0x00


	//----- nvinfo : EIATTR_KPARAM_INFO
	.align		4
.L_37:
        /*0068*/ 	.byte	0x04, 0x17
        /*006a*/ 	.short	(.L_39 - .L_38)
.L_38:
        /*006c*/ 	.word	0x00000000
        /*0070*/ 	.short	0x0000
        /*0072*/ 	.short	0x0000
        /*0074*/ 	.byte	0x00, 0xf5, 0x21, 0x00


	//----- nvinfo : EIATTR_SPARSE_MMA_MASK
	.align		4
.L_39:
        /*0078*/ 	.byte	0x03, 0x50
        /*007a*/ 	.short	0x0000


	//----- nvinfo : EIATTR_MAXREG_COUNT
	.align		4
        /*007c*/ 	.byte	0x03, 0x1b
        /*007e*/ 	.short	0x00ff


	//----- nvinfo : EIATTR_NUM_BARRIERS
	.align		4
        /*0080*/ 	.byte	0x02, 0x4c
        /*0082*/ 	.byte	0x01
	.zero		1


	//----- nvinfo : EIATTR_MERCURY_ISA_VERSION
	.align		4
        /*0084*/ 	.byte	0x03, 0x5f
        /*0086*/ 	.short	0x0101


	//----- nvinfo : EIATTR_UNUSED_LOAD_BYTE_OFFSET
	.align		4
        /*0088*/ 	.byte	0x04, 0x44
        /*008a*/ 	.short	(.L_41 - .L_40)


	//   ....[0]....
.L_40:
        /*008c*/ 	.word	0x000022d0
        /*0090*/ 	.word	0x00000fff


	//----- nvinfo : EIATTR_VRC_CTA_INIT_COUNT
	.align		4
.L_41:
        /*0094*/ 	.byte	0x02, 0x4a
	.zero		1
	.zero		1


	//----- nvinfo : EIATTR_EXIT_INSTR_OFFSETS
	.align		4
        /*0098*/ 	.byte	0x04, 0x1c
        /*009a*/ 	.short	(.L_43 - .L_42)


	//   ....[0]....
.L_42:
        /*009c*/ 	.word	0x00000140


	//   ....[1]....
        /*00a0*/ 	.word	0x00005170


	//----- nvinfo : EIATTR_INDIRECT_BRANCH_TARGETS
	.align		4
.L_43:
        /*00a4*/ 	.byte	0x04, 0x34
        /*00a6*/ 	.short	(.L_45 - .L_44)


	//   ....[0]....
.L_44:
        /*00a8*/ 	.word	.L_x_119@srel
        /*00ac*/ 	.short	0x0
        /*00ae*/ 	.short	0x0
        /*00b0*/ 	.word	0x3
        /*00b4*/ 	.word	.L_x_120@srel
        /*00b8*/ 	.word	.L_x_121@srel
        /*00bc*/ 	.word	.L_x_28@srel


	//   ....[1]....
        /*00c0*/ 	.word	.L_x_123@srel
        /*00c4*/ 	.short	0x0
        /*00c6*/ 	.short	0x0
        /*00c8*/ 	.word	0x3
        /*00cc*/ 	.word	.L_x_124@srel
        /*00d0*/ 	.word	.L_x_125@srel
        /*00d4*/ 	.word	.L_x_33@srel


	//   ....[2]....
        /*00d8*/ 	.word	.L_x_127@srel
        /*00dc*/ 	.short	0x0
        /*00de*/ 	.short	0x0
        /*00e0*/ 	.word	0x3
        /*00e4*/ 	.word	.L_x_128@srel
        /*00e8*/ 	.word	.L_x_129@srel
        /*00ec*/ 	.word	.L_x_43@srel


	//   ....[3]....
        /*00f0*/ 	.word	.L_x_131@srel
        /*00f4*/ 	.short	0x0
        /*00f6*/ 	.short	0x0
        /*00f8*/ 	.word	0x3
        /*00fc*/ 	.word	.L_x_132@srel
        /*0100*/ 	.word	.L_x_133@srel
        /*0104*/ 	.word	.L_x_43@srel


	//   ....[4]....
        /*0108*/ 	.word	.L_x_135@srel
        /*010c*/ 	.short	0x0
        /*010e*/ 	.short	0x0
        /*0110*/ 	.word	0x3
        /*0114*/ 	.word	.L_x_136@srel
        /*0118*/ 	.word	.L_x_137@srel
        /*011c*/ 	.word	.L_x_64@srel


	//   ....[5]....
        /*0120*/ 	.word	.L_x_139@srel
        /*0124*/ 	.short	0x0
        /*0126*/ 	.short	0x0
        /*0128*/ 	.word	0x3
        /*012c*/ 	.word	.L_x_140@srel
        /*0130*/ 	.word	.L_x_141@srel
        /*0134*/ 	.word	.L_x_64@srel


	//   ....[6]....
        /*0138*/ 	.word	.L_x_143@srel
        /*013c*/ 	.short	0x0
        /*013e*/ 	.short	0x0
        /*0140*/ 	.word	0x3
        /*0144*/ 	.word	.L_x_57@srel
        /*0148*/ 	.word	.L_x_53@srel
        /*014c*/ 	.word	.L_x_64@srel


	//   ....[7]....
        /*0150*/ 	.word	.L_x_147@srel
        /*0154*/ 	.short	0x0
        /*0156*/ 	.short	0x0
        /*0158*/ 	.word	0x3
        /*015c*/ 	.word	.L_x_62@srel
        /*0160*/ 	.word	.L_x_58@srel
        /*0164*/ 	.word	.L_x_64@srel


	//   ....[8]....
        /*0168*/ 	.word	.L_x_151@srel
        /*016c*/ 	.short	0x0
        /*016e*/ 	.short	0x0
        /*0170*/ 	.word	0x3
        /*0174*/ 	.word	.L_x_152@srel
        /*0178*/ 	.word	.L_x_153@srel
        /*017c*/ 	.word	.L_x_80@srel


	//----- nvinfo : EIATTR_CRS_STACK_SIZE
	.align		4
.L_45:
        /*0180*/ 	.byte	0x04, 0x1e
        /*0182*/ 	.short	(.L_47 - .L_46)
.L_46:
        /*0184*/ 	.word	0x00000000


	//----- nvinfo : EIATTR_CBANK_PARAM_SIZE
	.align		4
.L_47:
        /*0188*/ 	.byte	0x03, 0x19
        /*018a*/ 	.short	0x0030


	//----- nvinfo : EIATTR_PARAM_CBANK
	.align		4
        /*018c*/ 	.byte	0x04, 0x0a
        /*018e*/ 	.short	(.L_49 - .L_48)
	.align		4
.L_48:
        /*0190*/ 	.word	index@(.nv.constant0._Z15fill_ell_matrixPdPiiiiS0_S0_)
        /*0194*/ 	.short	0x0380
        /*0196*/ 	.short	0x0030


	//----- nvinfo : EIATTR_SW_WAR
	.align		4
.L_49:
        /*0198*/ 	.byte	0x04, 0x36
        /*019a*/ 	.short	(.L_51 - .L_50)
.L_50:
        /*019c*/ 	.word	0x00000008
.L_51:


//--------------------- .nv.info._Z10get_statesPimiS_ --------------------------
	.section	.nv.info._Z10get_statesPimiS_,"",@"SHT_CUDA_INFO"
	.sectionflags	@""
	.align	4


	//----- nvinfo : EIATTR_CUDA_API_VERSION
	.align		4
        /*0000*/ 	.byte	0x04, 0x37
        /*0002*/ 	.short	(.L_53 - .L_52)
.L_52:
        /*0004*/ 	.word	0x00000082


	//----- nvinfo : EIATTR_KPARAM_INFO
	.align		4
.L_53:
        /*0008*/ 	.byte	0x04, 0x17
        /*000a*/ 	.short	(.L_55 - .L_54)
.L_54:
        /*000c*/ 	.word	0x00000000
        /*0010*/ 	.short	0x0003
        /*0012*/ 	.short	0x0018
        /*0014*/ 	.byte	0x00, 0xf5, 0x21, 0x00


	//----- nvinfo : EIATTR_KPARAM_INFO
	.align		4
.L_55:
        /*0018*/ 	.byte	0x04, 0x17
        /*001a*/ 	.short	(.L_57 - .L_56)
.L_56:
        /*001c*/ 	.word	0x00000000
        /*0020*/ 	.short	0x0002
        /*0022*/ 	.short	0x0010
        /*0024*/ 	.byte	0x00, 0xf0, 0x11, 0x00


	//----- nvinfo : EIATTR_KPARAM_INFO
	.align		4
.L_57:
        /*0028*/ 	.byte	0x04, 0x17
        /*002a*/ 	.short	(.L_59 - .L_58)
.L_58:
        /*002c*/ 	.word	0x00000000
        /*0030*/ 	.short	0x0001
        /*0032*/ 	.short	0x0008
        /*0034*/ 	.byte	0x00, 0xf0, 0x21, 0x00


	//----- nvinfo : EIATTR_KPARAM_INFO
	.align		4
.L_59:
        /*0038*/ 	.byte	0x04, 0x17
        /*003a*/ 	.short	(.L_61 - .L_60)
.L_60:
        /*003c*/ 	.word	0x00000000
        /*0040*/ 	.short	0x0000
        /*0042*/ 	.short	0x0000
        /*0044*/ 	.byte	0x00, 0xf5, 0x21, 0x00


	//----- nvinfo : EIATTR_SPARSE_MMA_MASK
	.align		4
.L_61:
        /*0048*/ 	.byte	0x03, 0x50
        /*004a*/ 	.short	0x0000


	//----- nvinfo : EIATTR_MAXREG_COUNT
	.align		4
        /*004c*/ 	.byte	0x03, 0x1b
        /*004e*/ 	.short	0x00ff


	//----- nvinfo : EIATTR_NUM_BARRIERS
	.align		4
        /*0050*/ 	.byte	0x02, 0x4c
        /*0052*/ 	.byte	0x01
	.zero		1


	//----- nvinfo : EIATTR_MERCURY_ISA_VERSION
	.align		4
        /*0054*/ 	.byte	0x03, 0x5f
        /*0056*/ 	.short	0x0101


	//----- nvinfo : EIATTR_VRC_CTA_INIT_COUNT
	.align		4
        /*0058*/ 	.byte	0x02, 0x4a
	.zero		1
	.zero		1


	//----- nvinfo : EIATTR_EXIT_INSTR_OFFSETS
	.align		4
        /*005c*/ 	.byte	0x04, 0x1c
        /*005e*/ 	.short	(.L_63 - .L_62)


	//   ....[0]....
.L_62:
        /*0060*/ 	.word	0x00000190


	//   ....[1]....
        /*0064*/ 	.word	0x000001b0


	//   ....[2]....
        /*0068*/ 	.word	0x00000e30


	//   ....[3]....
        /*006c*/ 	.word	0x00001420


	//   ....[4]....
        /*0070*/ 	.word	0x00001690


	//----- nvinfo : EIATTR_CRS_STACK_SIZE
	.align		4
.L_63:
        /*0074*/ 	.byte	0x04, 0x1e
        /*0076*/ 	.short	(.L_65 - .L_64)
.L_64:
        /*0078*/ 	.word	0x00000000


	//----- nvinfo : EIATTR_CBANK_PARAM_SIZE
	.align		4
.L_65:
        /*007c*/ 	.byte	0x03, 0x19
        /*007e*/ 	.short	0x0020


	//----- nvinfo : EIATTR_PARAM_CBANK
	.align		4
        /*0080*/ 	.byte	0x04, 0x0a
        /*0082*/ 	.short	(.L_67 - .L_66)
	.align		4
.L_66:
        /*0084*/ 	.word	index@(.nv.constant0._Z10get_statesPimiS_)
        /*0088*/ 	.short	0x0380
        /*008a*/ 	.short	0x0020


	//----- nvinfo : EIATTR_SW_WAR
	.align		4
.L_67:
        /*008c*/ 	.byte	0x04, 0x36
        /*008e*/ 	.short	(.L_69 - .L_68)
.L_68:
        /*0090*/ 	.word	0x00000008
.L_69:


//--------------------- .nv.callgraph             --------------------------
	.section	.nv.callgraph,"",@"SHT_CUDA_CALLGRAPH"
	.align	4
	.sectionentsize	8
	.align		4
        /*0000*/ 	.word	0x00000000
	.align		4
        /*0004*/ 	.word	0xffffffff
	.align		4
        /*0008*/ 	.word	0x00000000
	.align		4
        /*000c*/ 	.word	0xfffffffe
	.align		4
        /*0010*/ 	.word	0x00000000
	.align		4
        /*0014*/ 	.word	0xfffffffd
	.align		4
        /*0018*/ 	.word	0x00000000
	.align		4
        /*001c*/ 	.word	0xfffffffc


//--------------------- .nv.constant2._Z15fill_ell_matrixPdPiiiiS0_S0_ --------------------------
	.section	.nv.constant2._Z15fill_ell_matrixPdPiiiiS0_S0_,"a",@progbits
	.sectionflags	@""
	.align	4
.nv.constant2._Z15fill_ell_matrixPdPiiiiS0_S0_:
        /*0000*/ 	.byte	0xe0, 0x18, 0x00, 0x00, 0xa0, 0x18, 0x00, 0x00, 0xd0, 0x19, 0x00, 0x00, 0xd0, 0x24, 0x00, 0x00
        /*0010*/ 	.byte	0x60, 0x24, 0x00, 0x00, 0x50, 0x2a, 0x00, 0x00, 0x70, 0x2c, 0x00, 0x00, 0x30, 0x2c, 0x00, 0x00
        /*0020*/ 	.byte	0x90, 0x2d, 0x00, 0x00, 0x60, 0x2d, 0x00, 0x00, 0x20, 0x2d, 0x00, 0x00, 0x90, 0x2d, 0x00, 0x00
        /*0030*/ 	.byte	0x00, 0x43, 0x00, 0x00, 0xc0, 0x42, 0x00, 0x00, 0x20, 0x44, 0x00, 0x00, 0x70, 0x3c, 0x00, 0x00
        /*0040*/ 	.byte	0x30, 0x3c, 0x00, 0x00, 0x20, 0x44, 0x00, 0x00, 0x60, 0x3f, 0x00, 0x00, 0x20, 0x3f, 0x00, 0x00
        /*0050*/ 	.byte	0x20, 0x44, 0x00, 0x00, 0xf0, 0x43, 0x00, 0x00, 0xb0, 0x43, 0x00, 0x00, 0x20, 0x44, 0x00, 0x00
        /*0060*/ 	.byte	0xa0, 0x4c, 0x00, 0x00, 0x70, 0x4c, 0x00, 0x00, 0x00, 0x51, 0x00, 0x00


//--------------------- .text._Z15fill_ell_matrixPdPiiiiS0_S0_ --------------------------
	.section	.text._Z15fill_ell_matrixPdPiiiiS0_S0_,"ax",@progbits
	.align	128
        .global         _Z15fill_ell_matrixPdPiiiiS0_S0_
        .type           _Z15fill_ell_matrixPdPiiiiS0_S0_,@function
        .size           _Z15fill_ell_matrixPdPiiiiS0_S0_,(.L_x_158 - _Z15fill_ell_matrixPdPiiiiS0_S0_)
        .other          _Z15fill_ell_matrixPdPiiiiS0_S0_,@"STO_CUDA_ENTRY STV_DEFAULT"
_Z15fill_ell_matrixPdPiiiiS0_S0_:
.text._Z15fill_ell_matrixPdPiiiiS0_S0_:
[----:B------:R-:W-:Y:S01]  /*0000*/  LDC R1, c[0x0][0x37c] ;  /* 0x0000df00ff017b82 */ /* 0x000fe20000000800 */
[----:B------:R-:W0:Y:S01]  /*0010*/  S2R R7, SR_TID.X ;  /* 0x0000000000077919 */ /* 0x000e220000002100 */
[----:B------:R-:W0:Y:S01]  /*0020*/  LDCU UR7, c[0x0][0x398] ;  /* 0x00007300ff0777ac */ /* 0x000e220008000800 */
[----:B------:R-:W1:Y:S01]  /*0030*/  LDCU.64 UR14, c[0x0][0x358] ;  /* 0x00006b00ff0e77ac */ /* 0x000e620008000a00 */
[----:B------:R-:W2:Y:S01]  /*0040*/  S2R R0, SR_CTAID.X ;  /* 0x0000000000007919 */ /* 0x000ea20000002500 */
[----:B------:R-:W2:Y:S01]  /*0050*/  LDCU UR4, c[0x0][0x360] ;  /* 0x00006c00ff0477ac */ /* 0x000ea20008000800 */
[----:B------:R-:W3:Y:S01]  /*0060*/  LDCU UR5, c[0x0][0x394] ;  /* 0x00007280ff0577ac */ /* 0x000ee20008000800 */
[----:B0-----:R-:W-:-:S13]  /*0070*/  ISETP.GE.U32.AND P1, PT, R7, UR7, PT ;  /* 0x0000000707007c0c */ /* 0x001fda000bf26070 */
[----:B------:R-:W0:Y:S02]  /*0080*/  @!P1 LDC.64 R2, c[0x0][0x3a8] ;  /* 0x0000ea00ff029b82 */ /* 0x000e240000000a00 */
[----:B0-----:R-:W-:-:S06]  /*0090*/  @!P1 IMAD.WIDE.U32 R2, R7, 0x4, R2 ;  /* 0x0000000407029825 */ /* 0x001fcc00078e0002 */
[----:B-1----:R0:W4:Y:S01]  /*00a0*/  @!P1 LDG.E R2, desc[UR14][R2.64] ;  /* 0x0000000e02029981 */ /* 0x002122000c1e1900 */
[----:B--2---:R-:W-:Y:S01]  /*00b0*/  IMAD R0, R0, UR4, R7 ;  /* 0x0000000400007c24 */ /* 0x004fe2000f8e0207 */
[----:B---3--:R-:W-:Y:S01]  /*00c0*/  USHF.R.S32.HI UR4, URZ, 0x1f, UR5 ;  /* 0x0000001fff047899 */ /* 0x008fe20008011405 */
[----:B------:R-:W-:Y:S01]  /*00d0*/  @!P1 MOV R4, 0x400 ;  /* 0x0000040000049802 */ /* 0x000fe20000000f00 */
[----:B------:R-:W1:Y:S02]  /*00e0*/  @!P1 S2R R5, SR_CgaCtaId ;  /* 0x0000000000059919 */ /* 0x000e640000008800 */
[----:B------:R-:W-:-:S04]  /*00f0*/  ISETP.GE.U32.AND P0, PT, R0, UR5, PT ;  /* 0x0000000500007c0c */ /* 0x000fc8000bf06070 */
[----:B------:R-:W-:Y:S02]  /*0100*/  ISETP.GE.U32.AND.EX P0, PT, RZ, UR4, PT, P0 ;  /* 0x00000004ff007c0c */ /* 0x000fe4000bf06100 */
[----:B-1----:R-:W-:-:S05]  /*0110*/  @!P1 LEA R4, R5, R4, 0x18 ;  /* 0x0000000405049211 */ /* 0x002fca00078ec0ff */
[----:B0-----:R-:W-:-:S05]  /*0120*/  @!P1 IMAD R3, R7, 0x4, R4 ;  /* 0x0000000407039824 */ /* 0x001fca00078e0204 */
[----:B----4-:R0:W-:Y:S01]  /*0130*/  @!P1 STS [R3], R2 ;  /* 0x0000000203009388 */ /* 0x0101e20000000800 */
[----:B------:R-:W-:Y:S05]  /*0140*/  @P0 EXIT ;  /* 0x000000000000094d */ /* 0x000fea0003800000 */
[----:B------:R-:W1:Y:S01]  /*0150*/  LDCU.64 UR4, c[0x0][0x3a0] ;  /* 0x00007400ff0477ac */ /* 0x000e620008000a00 */
[----:B------:R-:W-:Y:S01]  /*0160*/  IMAD.WIDE.U32 R4, R0, UR7, RZ ;  /* 0x0000000700047c25 */ /* 0x000fe2000f8e00ff */
[----:B------:R-:W-:-:S03]  /*0170*/  USHF.R.S32.HI UR16, URZ, 0x1f, UR7 ;  /* 0x0000001fff107899 */ /* 0x000fc60008011407 */
[----:B0-----:R-:W-:Y:S01]  /*0180*/  IMAD.SHL.U32 R2, R4, 0x4, RZ ;  /* 0x0000000404027824 */ /* 0x001fe200078e00ff */
[----:B------:R-:W-:Y:S02]  /*0190*/  UISETP.NE.AND UP0, UPT, UR7, URZ, UPT ;  /* 0x000000ff0700728c */ /* 0x000fe4000bf05270 */
[----:B------:R-:W-:-:S04]  /*01a0*/  IMAD R3, R0, UR16, RZ ;  /* 0x0000001000037c24 */ /* 0x000fc8000f8e02ff */
[----:B------:R-:W-:Y:S01]  /*01b0*/  IMAD.IADD R3, R5, 0x1, R3 ;  /* 0x0000000105037824 */ /* 0x000fe200078e0203 */
[----:B-1----:R-:W-:-:S04]  /*01c0*/  IADD3 R18, P0, PT, R2, UR4, RZ ;  /* 0x0000000402127c10 */ /* 0x002fc8000ff1e0ff */
[----:B------:R-:W-:-:S04]  /*01d0*/  SHF.L.U64.HI R3, R4, 0x2, R3 ;  /* 0x0000000204037819 */ /* 0x000fc80000010203 */
[----:B------:R-:W-:Y:S01]  /*01e0*/  IADD3.X R19, PT, PT, R3, UR5, RZ, P0, !PT ;  /* 0x0000000503137c10 */ /* 0x000fe200087fe4ff */
[----:B------:R-:W-:Y:S06]  /*01f0*/  BRA.U !UP0, `(.L_x_0) ;  /* 0x0000001508307547 */ /* 0x000fec000b800000 */
[----:B------:R-:W-:Y:S01]  /*0200*/  UIADD3 UR7, UP0, UPT, UR7, 0x1, URZ ;  /* 0x0000000107077890 */ /* 0x000fe2000ff1e0ff */
[----:B------:R-:W-:Y:S01]  /*0210*/  MOV R7, R0 ;  /* 0x0000000000077202 */ /* 0x000fe20000000f00 */
[----:B------:R-:W-:Y:S01]  /*0220*/  IMAD.MOV.U32 R13, RZ, RZ, RZ ;  /* 0x000000ffff0d7224 */ /* 0x000fe200078e00ff */
[----:B------:R-:W-:Y:S01]  /*0230*/  UMOV UR6, 0x1 ;  /* 0x0000000100067882 */ /* 0x000fe20000000000 */
[----:B------:R-:W-:Y:S02]  /*0240*/  UIADD3.X UR8, UPT, UPT, URZ, UR16, URZ, UP0, !UPT ;  /* 0x00000010ff087290 */ /* 0x000fe400087fe4ff */
[----:B------:R-:W-:-:S04]  /*0250*/  UISETP.GT.U32.AND UP0, UPT, UR7, 0x2, UPT ;  /* 0x000000020700788c */ /* 0x000fc8000bf04070 */
[----:B------:R-:W-:-:S04]  /*0260*/  UISETP.GT.U32.AND.EX UP0, UPT, UR8, URZ, UPT, UP0 ;  /* 0x000000ff0800728c */ /* 0x000fc8000bf04100 */
[----:B------:R-:W-:Y:S02]  /*0270*/  USEL UR7, UR7, 0x2, UP0 ;  /* 0x0000000207077887 */ /* 0x000fe40008000000 */
[----:B------:R-:W-:Y:S02]  /*0280*/  USEL UR8, UR8, URZ, UP0 ;  /* 0x000000ff08087287 */ /* 0x000fe40008000000 */
[----:B------:R-:W-:Y:S02]  /*0290*/  UIADD3 UR4, UP0, UPT, UR7, -0x2, URZ ;  /* 0xfffffffe07047890 */ /* 0x000fe4000ff1e0ff */
[----:B------:R-:W-:Y:S02]  /*02a0*/  UIADD3 UR7, UP1, UPT, UR7, -0x1, URZ ;  /* 0xffffffff07077890 */ /* 0x000fe4000ff3e0ff */
[----:B------:R-:W-:Y:S02]  /*02b0*/  UIADD3.X UR5, UPT, UPT, UR8, -0x1, URZ, UP0, !UPT ;  /* 0xffffffff08057890 */ /* 0x000fe400087fe4ff */
[----:B------:R-:W-:-:S02]  /*02c0*/  UISETP.GE.U32.AND UP0, UPT, UR4, 0x3, UPT ;  /* 0x000000030400788c */ /* 0x000fc4000bf06070 */
[----:B------:R-:W-:Y:S02]  /*02d0*/  UIADD3.X UR8, UPT, UPT, UR8, -0x1, URZ, UP1, !UPT ;  /* 0xffffffff08087890 */ /* 0x000fe40008ffe4ff */
[----:B------:R-:W-:Y:S02]  /*02e0*/  UISETP.GE.U32.AND.EX UP0, UPT, UR5, URZ, UPT, UP0 ;  /* 0x000000ff0500728c */ /* 0x000fe4000bf06100 */
[----:B------:R-:W-:Y:S01]  /*02f0*/  ULOP3.LUT UR12, UR7, 0x3, URZ, 0xc0, !UPT ;  /* 0x00000003070c7892 */ /* 0x000fe2000f8ec0ff */
[----:B------:R-:W-:-:S06]  /*0300*/  UMOV UR4, URZ ;  /* 0x000000ff00047c82 */ /* 0x000fcc0008000000 */
[----:B------:R-:W-:Y:S05]  /*0310*/  BRA.U !UP0, `(.L_x_1) ;  /* 0x0000000908c07547 */ /* 0x000fea000b800000 */
[----:B------:R-:W0:Y:S01]  /*0320*/  S2UR UR5, SR_CgaCtaId ;  /* 0x00000000000579c3 */ /* 0x000e220000008800 */
[----:B------:R-:W-:Y:S01]  /*0330*/  HFMA2 R13, -RZ, RZ, 0, 0 ;  /* 0x00000000ff0d7431 */ /* 0x000fe200000001ff */
[----:B------:R-:W-:Y:S01]  /*0340*/  UMOV UR4, 0x400 ;  /* 0x0000040000047882 */ /* 0x000fe20000000000 */
[----:B------:R-:W-:Y:S01]  /*0350*/  IMAD.MOV.U32 R7, RZ, RZ, R0 ;  /* 0x000000ffff077224 */ /* 0x000fe200078e0000 */
[----:B------:R-:W-:Y:S02]  /*0360*/  ULOP3.LUT UR11, UR7, 0xfffffffc, URZ, 0xc0, !UPT ;  /* 0xfffffffc070b7892 */ /* 0x000fe4000f8ec0ff */
[----:B0-----:R-:W-:-:S03]  /*0370*/  ULEA UR6, UR5, UR4, 0x18 ;  /* 0x0000000405067291 */ /* 0x001fc6000f8ec0ff */
[----:B------:R-:W-:Y:S01]  /*0380*/  UMOV UR5, 0x1 ;  /* 0x0000000100057882 */ /* 0x000fe20000000000 */
[----:B------:R-:W-:-:S08]  /*0390*/  UMOV UR4, URZ ;  /* 0x000000ff00047c82 */ /* 0x000fd00008000000 */
.L_x_14:
[----:B------:R-:W-:Y:S01]  /*03a0*/  ULEA UR9, UR5, UR6, 0x2 ;  /* 0x0000000605097291 */ /* 0x000fe2000f8e10ff */
[----:B------:R-:W-:Y:S08]  /*03b0*/  BSSY.RECONVERGENT B0, `(.L_x_2) ;  /* 0x0000023000007945 */ /* 0x000ff00003800200 */
[----:B------:R-:W0:Y:S02]  /*03c0*/  LDS.128 R8, [UR9+-0x4] ;  /* 0xfffffc09ff087984 */ /* 0x000e240008000c00 */
[----:B0-----:R-:W-:-:S05]  /*03d0*/  VIADD R6, R8, 0x1 ;  /* 0x0000000108067836 */ /* 0x001fca0000000000 */
[----:B------:R-:W-:-:S04]  /*03e0*/  SHF.R.S32.HI R5, RZ, 0x1f, R6 ;  /* 0x0000001fff057819 */ /* 0x000fc80000011406 */
[----:B------:R-:W-:-:S04]  /*03f0*/  LOP3.LUT R4, R13, R5, RZ, 0xfc, !PT ;  /* 0x000000050d047212 */ /* 0x000fc800078efcff */
[----:B------:R-:W-:-:S13]  /*0400*/  ISETP.NE.U32.AND P0, PT, R4, RZ, PT ;  /* 0x000000ff0400720c */ /* 0x000fda0003f05070 */
[----:B------:R-:W-:Y:S05]  /*0410*/  @P0 BRA `(.L_x_3) ;  /* 0x0000000000580947 */ /* 0x000fea0003800000 */
[----:B------:R-:W0:Y:S01]  /*0420*/  I2F.U32.RP R8, R6 ;  /* 0x0000000600087306 */ /* 0x000e220000209000 */
[----:B------:R-:W-:Y:S01]  /*0430*/  IADD3 R13, PT, PT, RZ, -R6, RZ ;  /* 0x80000006ff0d7210 */ /* 0x000fe20007ffe0ff */
[----:B------:R-:W-:Y:S01]  /*0440*/  IMAD.MOV.U32 R23, RZ, RZ, RZ ;  /* 0x000000ffff177224 */ /* 0x000fe200078e00ff */
[----:B------:R-:W-:-:S05]  /*0450*/  ISETP.NE.U32.AND P2, PT, R6, RZ, PT ;  /* 0x000000ff0600720c */ /* 0x000fca0003f45070 */
[----:B0-----:R-:W0:Y:S02]  /*0460*/  MUFU.RCP R8, R8 ;  /* 0x0000000800087308 */ /* 0x001e240000001000 */
[----:B0-----:R-:W-:-:S06]  /*0470*/  VIADD R4, R8, 0xffffffe ;  /* 0x0ffffffe08047836 */ /* 0x001fcc0000000000 */
[----:B------:R0:W1:Y:S02]  /*0480*/  F2I.FTZ.U32.TRUNC.NTZ R5, R4 ;  /* 0x0000000400057305 */ /* 0x000064000021f000 */
[----:B0-----:R-:W-:Y:S02]  /*0490*/  IMAD.MOV.U32 R4, RZ, RZ, RZ ;  /* 0x000000ffff047224 */ /* 0x001fe400078e00ff */
[----:B-1----:R-:W-:-:S04]  /*04a0*/  IMAD R13, R13, R5, RZ ;  /* 0x000000050d0d7224 */ /* 0x002fc800078e02ff */
[----:B------:R-:W-:-:S06]  /*04b0*/  IMAD.HI.U32 R12, R5, R13, R4 ;  /* 0x0000000d050c7227 */ /* 0x000fcc00078e0004 */
[----:B------:R-:W-:-:S04]  /*04c0*/  IMAD.HI.U32 R22, R12, R7, RZ ;  /* 0x000000070c167227 */ /* 0x000fc800078e00ff */
[----:B------:R-:W-:-:S04]  /*04d0*/  IMAD.MOV R5, RZ, RZ, -R22 ;  /* 0x000000ffff057224 */ /* 0x000fc800078e0a16 */
[----:B------:R-:W-:-:S05]  /*04e0*/  IMAD R5, R6, R5, R7 ;  /* 0x0000000506057224 */ /* 0x000fca00078e0207 */
[----:B------:R-:W-:-:S13]  /*04f0*/  ISETP.GE.U32.AND P0, PT, R5, R6, PT ;  /* 0x000000060500720c */ /* 0x000fda0003f06070 */
[----:B------:R-:W-:Y:S01]  /*0500*/  @P0 IADD3 R5, PT, PT, -R6, R5, RZ ;  /* 0x0000000506050210 */ /* 0x000fe20007ffe1ff */
[----:B------:R-:W-:-:S03]  /*0510*/  @P0 VIADD R22, R22, 0x1 ;  /* 0x0000000116160836 */ /* 0x000fc60000000000 */
[----:B------:R-:W-:-:S13]  /*0520*/  ISETP.GE.U32.AND P1, PT, R5, R6, PT ;  /* 0x000000060500720c */ /* 0x000fda0003f26070 */
[----:B------:R-:W-:Y:S01]  /*0530*/  @P1 VIADD R22, R22, 0x1 ;  /* 0x0000000116161836 */ /* 0x000fe20000000000 */
[----:B------:R-:W-:-:S04]  /*0540*/  @!P2 LOP3.LUT R22, RZ, R6, RZ, 0x33, !PT ;  /* 0x00000006ff16a212 */ /* 0x000fc800078e33ff */
[----:B------:R-:W-:-:S05]  /*0550*/  IADD3 R5, PT, PT, -R22, RZ, RZ ;  /* 0x000000ff16057210 */ /* 0x000fca0007ffe1ff */
[----:B------:R-:W-:Y:S01]  /*0560*/  IMAD R5, R6, R5, R7 ;  /* 0x0000000506057224 */ /* 0x000fe200078e0207 */
[----:B------:R-:W-:Y:S06]  /*0570*/  BRA `(.L_x_4) ;  /* 0x0000000000187947 */ /* 0x000fec0003800000 */
.L_x_3:
[----:B------:R-:W-:-:S07]  /*0580*/  MOV R4, 0x5a0 ;  /* 0x000005a000047802 */ /* 0x000fce0000000f00 */
[----:B------:R-:W-:Y:S05]  /*0590*/  CALL.REL.NOINC `($__internal_1_$__cuda_sm20_div_u64) ;  /* 0x0000004c00a07944 */ /* 0x000fea0003c00000 */
[----:B------:R-:W-:Y:S01]  /*05a0*/  IMAD.MOV R5, RZ, RZ, -R8 ;  /* 0x000000ffff057224 */ /* 0x000fe200078e0a08 */
[----:B------:R-:W-:Y:S01]  /*05b0*/  MOV R22, R8 ;  /* 0x0000000800167202 */ /* 0x000fe20000000f00 */
[----:B------:R-:W-:Y:S02]  /*05c0*/  IMAD.MOV.U32 R23, RZ, RZ, R13 ;  /* 0x000000ffff177224 */ /* 0x000fe400078e000d */
[----:B------:R-:W-:-:S07]  /*05d0*/  IMAD R5, R6, R5, R7 ;  /* 0x0000000506057224 */ /* 0x000fce00078e0207 */
.L_x_4:
[----:B------:R-:W-:Y:S05]  /*05e0*/  BSYNC.RECONVERGENT B0 ;  /* 0x0000000000007941 */ /* 0x000fea0003800200 */
.L_x_2:
[----:B------:R-:W-:Y:S01]  /*05f0*/  IMAD.U32 R17, RZ, RZ, UR5 ;  /* 0x00000005ff117e24 */ /* 0x000fe2000f8e00ff */
[----:B------:R-:W-:Y:S01]  /*0600*/  MOV R7, UR5 ;  /* 0x0000000500077c02 */ /* 0x000fe20008000f00 */
[----:B------:R-:W-:Y:S01]  /*0610*/  IMAD.U32 R4, RZ, RZ, UR4 ;  /* 0x00000004ff047e24 */ /* 0x000fe2000f8e00ff */
[----:B------:R-:W-:Y:S01]  /*0620*/  BSSY.RECONVERGENT B0, `(.L_x_5) ;  /* 0x0000029000007945 */ /* 0x000fe20003800200 */
[----:B------:R-:W-:Y:S01]  /*0630*/  VIADD R6, R9, 0x1 ;  /* 0x0000000109067836 */ /* 0x000fe20000000000 */
[----:B------:R-:W-:-:S04]  /*0640*/  LEA R16, P0, R17, R18, 0x2 ;  /* 0x0000001211107211 */ /* 0x000fc800078010ff */
[----:B------:R-:W-:Y:S02]  /*0650*/  LEA.HI.X R17, R7, R19, R4, 0x2, P0 ;  /* 0x0000001307117211 */ /* 0x000fe400000f1404 */
[----:B------:R-:W-:-:S03]  /*0660*/  SHF.R.S32.HI R7, RZ, 0x1f, R6 ;  /* 0x0000001fff077819 */ /* 0x000fc60000011406 */
[----:B------:R0:W-:Y:S01]  /*0670*/  STG.E desc[UR14][R16.64+-0x4], R5 ;  /* 0xfffffc0510007986 */ /* 0x0001e2000c10190e */
[----:B------:R-:W-:-:S04]  /*0680*/  LOP3.LUT R4, R23, R7, RZ, 0xfc, !PT ;  /* 0x0000000717047212 */ /* 0x000fc800078efcff */
[----:B------:R-:W-:-:S13]  /*0690*/  ISETP.NE.U32.AND P0, PT, R4, RZ, PT ;  /* 0x000000ff0400720c */ /* 0x000fda0003f05070 */
[----:B0-----:R-:W-:Y:S05]  /*06a0*/  @P0 BRA `(.L_x_6) ;  /* 0x00000000005c0947 */ /* 0x001fea0003800000 */
[----:B------:R-:W0:Y:S01]  /*06b0*/  I2F.U32.RP R7, R6 ;  /* 0x0000000600077306 */ /* 0x000e220000209000 */
[----:B------:R-:W-:Y:S01]  /*06c0*/  IMAD.MOV R9, RZ, RZ, -R6 ;  /* 0x000000ffff097224 */ /* 0x000fe200078e0a06 */
[----:B------:R-:W-:Y:S01]  /*06d0*/  ISETP.NE.U32.AND P2, PT, R6, RZ, PT ;  /* 0x000000ff0600720c */ /* 0x000fe20003f45070 */
[----:B------:R-:W-:-:S05]  /*06e0*/  HFMA2 R23, -RZ, RZ, 0, 0 ;  /* 0x00000000ff177431 */ /* 0x000fca00000001ff */
[----:B0-----:R-:W0:Y:S02]  /*06f0*/  MUFU.RCP R7, R7 ;  /* 0x0000000700077308 */ /* 0x001e240000001000 */
[----:B0-----:R-:W-:-:S06]  /*0700*/  IADD3 R4, PT, PT, R7, 0xffffffe, RZ ;  /* 0x0ffffffe07047810 */ /* 0x001fcc0007ffe0ff */
[----:B------:R0:W1:Y:S02]  /*0710*/  F2I.FTZ.U32.TRUNC.NTZ R5, R4 ;  /* 0x0000000400057305 */ /* 0x000064000021f000 */
[----:B0-----:R-:W-:Y:S02]  /*0720*/  IMAD.MOV.U32 R4, RZ, RZ, RZ ;  /* 0x000000ffff047224 */ /* 0x001fe400078e00ff */
[----:B-1----:R-:W-:-:S04]  /*0730*/  IMAD R9, R9, R5, RZ ;  /* 0x0000000509097224 */ /* 0x002fc800078e02ff */
[----:B------:R-:W-:-:S06]  /*0740*/  IMAD.HI.U32 R5, R5, R9, R4 ;  /* 0x0000000905057227 */ /* 0x000fcc00078e0004 */
[----:B------:R-:W-:-:S05]  /*0750*/  IMAD.HI.U32 R5, R5, R22, RZ ;  /* 0x0000001605057227 */ /* 0x000fca00078e00ff */
[----:B------:R-:W-:-:S05]  /*0760*/  IADD3 R9, PT, PT, -R5, RZ, RZ ;  /* 0x000000ff05097210 */ /* 0x000fca0007ffe1ff */
[----:B------:R-:W-:-:S05]  /*0770*/  IMAD R9, R6, R9, R22 ;  /* 0x0000000906097224 */ /* 0x000fca00078e0216 */
[----:B------:R-:W-:-:S13]  /*0780*/  ISETP.GE.U32.AND P0, PT, R9, R6, PT ;  /* 0x000000060900720c */ /* 0x000fda0003f06070 */
[----:B------:R-:W-:Y:S02]  /*0790*/  @P0 IMAD.IADD R9, R9, 0x1, -R6 ;  /* 0x0000000109090824 */ /* 0x000fe400078e0a06 */
[----:B------:R-:W-:-:S03]  /*07a0*/  @P0 VIADD R5, R5, 0x1 ;  /* 0x0000000105050836 */ /* 0x000fc60000000000 */
[----:B------:R-:W-:-:S13]  /*07b0*/  ISETP.GE.U32.AND P1, PT, R9, R6, PT ;  /* 0x000000060900720c */ /* 0x000fda0003f26070 */
[----:B------:R-:W-:Y:S02]  /*07c0*/  @P1 IADD3 R5, PT, PT, R5, 0x1, RZ ;  /* 0x0000000105051810 */ /* 0x000fe40007ffe0ff */
[----:B------:R-:W-:-:S05]  /*07d0*/  @!P2 LOP3.LUT R5, RZ, R6, RZ, 0x33, !PT ;  /* 0x00000006ff05a212 */ /* 0x000fca00078e33ff */
[----:B------:R-:W-:-:S04]  /*07e0*/  IMAD.MOV R7, RZ, RZ, -R5 ;  /* 0x000000ffff077224 */ /* 0x000fc800078e0a05 */
[----:B------:R-:W-:Y:S02]  /*07f0*/  IMAD R7, R6, R7, R22 ;  /* 0x0000000706077224 */ /* 0x000fe400078e0216 */
[----:B------:R-:W-:Y:S01]  /*0800*/  IMAD.MOV.U32 R22, RZ, RZ, R5 ;  /* 0x000000ffff167224 */ /* 0x000fe200078e0005 */
[----:B------:R-:W-:Y:S06]  /*0810*/  BRA `(.L_x_7) ;  /* 0x0000000000247947 */ /* 0x000fec0003800000 */
.L_x_6:
[----:B------:R-:W-:Y:S01]  /*0820*/  IMAD.MOV.U32 R5, RZ, RZ, R7 ;  /* 0x000000ffff057224 */ /* 0x000fe200078e0007 */
[----:B------:R-:W-:Y:S01]  /*0830*/  MOV R13, R23 ;  /* 0x00000017000d7202 */ /* 0x000fe20000000f00 */
[----:B------:R-:W-:Y:S01]  /*0840*/  IMAD.MOV.U32 R7, RZ, RZ, R22 ;  /* 0x000000ffff077224 */ /* 0x000fe200078e0016 */
[----:B------:R-:W-:-:S07]  /*0850*/  MOV R4, 0x870 ;  /* 0x0000087000047802 */ /* 0x000fce0000000f00 */
[----:B------:R-:W-:Y:S05]  /*0860*/  CALL.REL.NOINC `($__internal_1_$__cuda_sm20_div_u64) ;  /* 0x0000004800ec7944 */ /* 0x000fea0003c00000 */
[----:B------:R-:W-:Y:S01]  /*0870*/  IMAD.MOV R7, RZ, RZ, -R8 ;  /* 0x000000ffff077224 */ /* 0x000fe200078e0a08 */
[----:B------:R-:W-:-:S03]  /*0880*/  MOV R23, R13 ;  /* 0x0000000d00177202 */ /* 0x000fc60000000f00 */
[----:B------:R-:W-:Y:S02]  /*0890*/  IMAD R7, R6, R7, R22 ;  /* 0x0000000706077224 */ /* 0x000fe400078e0216 */
[----:B------:R-:W-:-:S07]  /*08a0*/  IMAD.MOV.U32 R22, RZ, RZ, R8 ;  /* 0x000000ffff167224 */ /* 0x000fce00078e0008 */
.L_x_7:
[----:B------:R-:W-:Y:S05]  /*08b0*/  BSYNC.RECONVERGENT B0 ;  /* 0x0000000000007941 */ /* 0x000fea0003800200 */
.L_x_5:
[----:B------:R-:W-:Y:S01]  /*08c0*/  VIADD R6, R10, 0x1 ;  /* 0x000000010a067836 */ /* 0x000fe20000000000 */
[----:B------:R0:W-:Y:S01]  /*08d0*/  STG.E desc[UR14][R16.64], R7 ;  /* 0x0000000710007986 */ /* 0x0001e2000c10190e */
[----:B------:R-:W-:Y:S03]  /*08e0*/  BSSY.RECONVERGENT B0, `(.L_x_8) ;  /* 0x0000024000007945 */ /* 0x000fe60003800200 */
[----:B------:R-:W-:-:S04]  /*08f0*/  SHF.R.S32.HI R5, RZ, 0x1f, R6 ;  /* 0x0000001fff057819 */ /* 0x000fc80000011406 */
[----:B------:R-:W-:-:S04]  /*0900*/  LOP3.LUT R4, R23, R5, RZ, 0xfc, !PT ;  /* 0x0000000517047212 */ /* 0x000fc800078efcff */
[----:B------:R-:W-:-:S13]  /*0910*/  ISETP.NE.U32.AND P0, PT, R4, RZ, PT ;  /* 0x000000ff0400720c */ /* 0x000fda0003f05070 */
[----:B0-----:R-:W-:Y:S05]  /*0920*/  @P0 BRA `(.L_x_9) ;  /* 0x00000000005c0947 */ /* 0x001fea0003800000 */
        /* <DEDUP_REMOVED lines=20> */
[----:B------:R-:W-:Y:S02]  /*0a70*/  IMAD R7, R6, R7, R22 ;  /* 0x0000000706077224 */ /* 0x000fe400078e0216 */
[----:B------:R-:W-:Y:S01]  /*0a80*/  IMAD.MOV.U32 R22, RZ, RZ, R5 ;  /* 0x000000ffff167224 */ /* 0x000fe200078e0005 */
[----:B------:R-:W-:Y:S06]  /*0a90*/  BRA `(.L_x_10) ;  /* 0x0000000000207947 */ /* 0x000fec0003800000 */
.L_x_9:
[----:B------:R-:W-:Y:S01]  /*0aa0*/  MOV R7, R22 ;  /* 0x0000001600077202 */ /* 0x000fe20000000f00 */
[----:B------:R-:W-:Y:S01]  /*0ab0*/  IMAD.MOV.U32 R13, RZ, RZ, R23 ;  /* 0x000000ffff0d7224 */ /* 0x000fe200078e0017 */
[----:B------:R-:W-:-:S07]  /*0ac0*/  MOV R4, 0xae0 ;  /* 0x00000ae000047802 */ /* 0x000fce0000000f00 */
[----:B------:R-:W-:Y:S05]  /*0ad0*/  CALL.REL.NOINC `($__internal_1_$__cuda_sm20_div_u64) ;  /* 0x0000004800507944 */ /* 0x000fea0003c00000 */
[----:B------:R-:W-:Y:S02]  /*0ae0*/  IMAD.MOV R7, RZ, RZ, -R8 ;  /* 0x000000ffff077224 */ /* 0x000fe400078e0a08 */
[----:B------:R-:W-:Y:S02]  /*0af0*/  IMAD.MOV.U32 R23, RZ, RZ, R13 ;  /* 0x000000ffff177224 */ /* 0x000fe400078e000d */
[----:B------:R-:W-:Y:S01]  /*0b00*/  IMAD R7, R6, R7, R22 ;  /* 0x0000000706077224 */ /* 0x000fe200078e0216 */
[----:B------:R-:W-:-:S07]  /*0b10*/  MOV R22, R8 ;  /* 0x0000000800167202 */ /* 0x000fce0000000f00 */
.L_x_10:
[----:B------:R-:W-:Y:S05]  /*0b20*/  BSYNC.RECONVERGENT B0 ;  /* 0x0000000000007941 */ /* 0x000fea0003800200 */
.L_x_8:
        /* <DEDUP_REMOVED lines=8> */
[----:B------:R-:W-:Y:S01]  /*0bb0*/  IMAD.MOV R9, RZ, RZ, -R6 ;  /* 0x000000ffff097224 */ /* 0x000fe200078e0a06 */
[----:B------:R-:W-:Y:S01]  /*0bc0*/  ISETP.NE.U32.AND P2, PT, R6, RZ, PT ;  /* 0x000000ff0600720c */ /* 0x000fe20003f45070 */
[----:B------:R-:W-:-:S05]  /*0bd0*/  IMAD.MOV.U32 R13, RZ, RZ, RZ ;  /* 0x000000ffff0d7224 */ /* 0x000fca00078e00ff */
        /* <DEDUP_REMOVED lines=14> */
[----:B------:R-:W-:-:S04]  /*0cc0*/  @!P2 LOP3.LUT R5, RZ, R6, RZ, 0x33, !PT ;  /* 0x00000006ff05a212 */ /* 0x000fc800078e33ff */
[----:B------:R-:W-:Y:S01]  /*0cd0*/  MOV R7, R5 ;  /* 0x0000000500077202 */ /* 0x000fe20000000f00 */
[----:B------:R-:W-:-:S04]  /*0ce0*/  IMAD.MOV R23, RZ, RZ, -R5 ;  /* 0x000000ffff177224 */ /* 0x000fc800078e0a05 */
[----:B------:R-:W-:Y:S01]  /*0cf0*/  IMAD R23, R6, R23, R22 ;  /* 0x0000001706177224 */ /* 0x000fe200078e0216 */
[----:B------:R-:W-:Y:S06]  /*0d00*/  BRA `(.L_x_13) ;  /* 0x00000000001c7947 */ /* 0x000fec0003800000 */
.L_x_12:
[----:B------:R-:W-:Y:S01]  /*0d10*/  IMAD.MOV.U32 R7, RZ, RZ, R22 ;  /* 0x000000ffff077224 */ /* 0x000fe200078e0016 */
[----:B------:R-:W-:Y:S01]  /*0d20*/  MOV R4, 0xd50 ;  /* 0x00000d5000047802 */ /* 0x000fe20000000f00 */
[----:B------:R-:W-:-:S07]  /*0d30*/  IMAD.MOV.U32 R13, RZ, RZ, R23 ;  /* 0x000000ffff0d7224 */ /* 0x000fce00078e0017 */
[----:B------:R-:W-:Y:S05]  /*0d40*/  CALL.REL.NOINC `($__internal_1_$__cuda_sm20_div_u64) ;  /* 0x0000004400b47944 */ /* 0x000fea0003c00000 */
[----:B------:R-:W-:Y:S01]  /*0d50*/  IADD3 R23, PT, PT, -R8, RZ, RZ ;  /* 0x000000ff08177210 */ /* 0x000fe20007ffe1ff */
[----:B------:R-:W-:-:S04]  /*0d60*/  IMAD.MOV.U32 R7, RZ, RZ, R8 ;  /* 0x000000ffff077224 */ /* 0x000fc800078e0008 */
[----:B------:R-:W-:-:S07]  /*0d70*/  IMAD R23, R6, R23, R22 ;  /* 0x0000001706177224 */ /* 0x000fce00078e0216 */
.L_x_13:
[----:B------:R-:W-:Y:S05]  /*0d80*/  BSYNC.RECONVERGENT B0 ;  /* 0x0000000000007941 */ /* 0x000fea0003800200 */
.L_x_11:
[----:B------:R0:W-:Y:S01]  /*0d90*/  STG.E desc[UR14][R16.64+0x8], R23 ;  /* 0x0000081710007986 */ /* 0x0001e2000c10190e */
[----:B------:R-:W-:Y:S02]  /*0da0*/  UIADD3 UR9, UP0, UPT, UR5, 0x3, URZ ;  /* 0x0000000305097890 */ /* 0x000fe4000ff1e0ff */
[----:B------:R-:W-:Y:S02]  /*0db0*/  UIADD3 UR5, UP1, UPT, UR5, 0x4, URZ ;  /* 0x0000000405057890 */ /* 0x000fe4000ff3e0ff */
[----:B------:R-:W-:Y:S02]  /*0dc0*/  UIADD3.X UR10, UPT, UPT, URZ, UR4, URZ, UP0, !UPT ;  /* 0x00000004ff0a7290 */ /* 0x000fe400087fe4ff */
[----:B------:R-:W-:Y:S02]  /*0dd0*/  UISETP.NE.U32.AND UP0, UPT, UR9, UR11, UPT ;  /* 0x0000000b0900728c */ /* 0x000fe4000bf05070 */
[----:B------:R-:W-:Y:S02]  /*0de0*/  UIADD3.X UR4, UPT, UPT, URZ, UR4, URZ, UP1, !UPT ;  /* 0x00000004ff047290 */ /* 0x000fe40008ffe4ff */
[----:B------:R-:W-:-:S09]  /*0df0*/  UISETP.NE.AND.EX UP0, UPT, UR10, UR8, UPT, UP0 ;  /* 0x000000080a00728c */ /* 0x000fd2000bf05300 */
[----:B0-----:R-:W-:Y:S05]  /*0e00*/  BRA.U UP0, `(.L_x_14) ;  /* 0xfffffff500647547 */ /* 0x001fea000b83ffff */
[----:B------:R-:W-:-:S05]  /*0e10*/  UMOV UR6, UR5 ;  /* 0x0000000500067c82 */ /* 0x000fca0008000000 */
.L_x_1:
[----:B------:R-:W-:-:S04]  /*0e20*/  UISETP.NE.U32.AND UP0, UPT, UR12, URZ, UPT ;  /* 0x000000ff0c00728c */ /* 0x000fc8000bf05070 */
[----:B------:R-:W-:-:S09]  /*0e30*/  UISETP.NE.AND.EX UP0, UPT, URZ, URZ, UPT, UP0 ;  /* 0x000000ffff00728c */ /* 0x000fd2000bf05300 */
[----:B------:R-:W-:Y:S05]  /*0e40*/  BRA.U !UP0, `(.L_x_0) ;  /* 0x00000009081c7547 */ /* 0x000fea000b800000 */
[----:B------:R-:W-:-:S04]  /*0e50*/  UISETP.NE.U32.AND UP0, UPT, UR12, 0x1, UPT ;  /* 0x000000010c00788c */ /* 0x000fc8000bf05070 */
[----:B------:R-:W-:-:S09]  /*0e60*/  UISETP.NE.AND.EX UP0, UPT, URZ, URZ, UPT, UP0 ;  /* 0x000000ffff00728c */ /* 0x000fd2000bf05300 */
[----:B------:R-:W-:Y:S05]  /*0e70*/  BRA.U !UP0, `(.L_x_15) ;  /* 0x0000000508607547 */ /* 0x000fea000b800000 */
[----:B------:R-:W0:Y:S01]  /*0e80*/  S2UR UR8, SR_CgaCtaId ;  /* 0x00000000000879c3 */ /* 0x000e220000008800 */
[----:B------:R-:W-:Y:S01]  /*0e90*/  UMOV UR5, 0x400 ;  /* 0x0000040000057882 */ /* 0x000fe20000000000 */
[----:B------:R-:W-:Y:S01]  /*0ea0*/  BSSY.RECONVERGENT B0, `(.L_x_16) ;  /* 0x0000025000007945 */ /* 0x000fe20003800200 */
[----:B0-----:R-:W-:-:S04]  /*0eb0*/  ULEA UR5, UR8, UR5, 0x18 ;  /* 0x0000000508057291 */ /* 0x001fc8000f8ec0ff */
[----:B------:R-:W-:-:S09]  /*0ec0*/  ULEA UR5, UR6, UR5, 0x2 ;  /* 0x0000000506057291 */ /* 0x000fd2000f8e10ff */
[----:B------:R-:W0:Y:S02]  /*0ed0*/  LDS R6, [UR5+-0x4] ;  /* 0xfffffc05ff067984 */ /* 0x000e240008000800 */
[----:B0-----:R-:W-:-:S05]  /*0ee0*/  VIADD R6, R6, 0x1 ;  /* 0x0000000106067836 */ /* 0x001fca0000000000 */
[----:B------:R-:W-:-:S04]  /*0ef0*/  SHF.R.S32.HI R5, RZ, 0x1f, R6 ;  /* 0x0000001fff057819 */ /* 0x000fc80000011406 */
[----:B------:R-:W-:-:S04]  /*0f00*/  LOP3.LUT R4, R13, R5, RZ, 0xfc, !PT ;  /* 0x000000050d047212 */ /* 0x000fc800078efcff */
[----:B------:R-:W-:-:S13]  /*0f10*/  ISETP.NE.U32.AND P0, PT, R4, RZ, PT ;  /* 0x000000ff0400720c */ /* 0x000fda0003f05070 */
[----:B------:R-:W-:Y:S05]  /*0f20*/  @P0 BRA `(.L_x_17) ;  /* 0x0000000000580947 */ /* 0x000fea0003800000 */
        /* <DEDUP_REMOVED lines=20> */
[----:B------:R-:W-:Y:S01]  /*1070*/  IMAD R5, R6, R5, R7 ;  /* 0x0000000506057224 */ /* 0x000fe200078e0207 */
[----:B------:R-:W-:Y:S06]  /*1080*/  BRA `(.L_x_18) ;  /* 0x0000000000187947 */ /* 0x000fec0003800000 */
.L_x_17:
[----:B------:R-:W-:-:S07]  /*1090*/  MOV R4, 0x10b0 ;  /* 0x000010b000047802 */ /* 0x000fce0000000f00 */
[----:B------:R-:W-:Y:S05]  /*10a0*/  CALL.REL.NOINC `($__internal_1_$__cuda_sm20_div_u64) ;  /* 0x0000004000dc7944 */ /* 0x000fea0003c00000 */
[----:B------:R-:W-:Y:S01]  /*10b0*/  IADD3 R5, PT, PT, -R8, RZ, RZ ;  /* 0x000000ff08057210 */ /* 0x000fe20007ffe1ff */
[----:B------:R-:W-:Y:S02]  /*10c0*/  IMAD.MOV.U32 R10, RZ, RZ, R8 ;  /* 0x000000ffff0a7224 */ /* 0x000fe400078e0008 */
[----:B------:R-:W-:Y:S02]  /*10d0*/  IMAD.MOV.U32 R11, RZ, RZ, R13 ;  /* 0x000000ffff0b7224 */ /* 0x000fe400078e000d */
[----:B------:R-:W-:-:S07]  /*10e0*/  IMAD R5, R6, R5, R7 ;  /* 0x0000000506057224 */ /* 0x000fce00078e0207 */
.L_x_18:
[----:B------:R-:W-:Y:S05]  /*10f0*/  BSYNC.RECONVERGENT B0 ;  /* 0x0000000000007941 */ /* 0x000fea0003800200 */
.L_x_16:
[----:B------:R-:W0:Y:S01]  /*1100*/  LDS R6, [UR5] ;  /* 0x00000005ff067984 */ /* 0x000e220008000800 */
[----:B------:R-:W-:Y:S01]  /*1110*/  MOV R17, UR6 ;  /* 0x0000000600117c02 */ /* 0x000fe20008000f00 */
[----:B------:R-:W-:Y:S01]  /*1120*/  IMAD.U32 R7, RZ, RZ, UR6 ;  /* 0x00000006ff077e24 */ /* 0x000fe2000f8e00ff */
[----:B------:R-:W-:Y:S01]  /*1130*/  BSSY.RECONVERGENT B0, `(.L_x_19) ;  /* 0x0000029000007945 */ /* 0x000fe20003800200 */
[----:B------:R-:W-:Y:S01]  /*1140*/  IMAD.U32 R4, RZ, RZ, UR4 ;  /* 0x00000004ff047e24 */ /* 0x000fe2000f8e00ff */
[----:B------:R-:W-:-:S04]  /*1150*/  LEA R16, P0, R17, R18, 0x2 ;  /* 0x0000001211107211 */ /* 0x000fc800078010ff */
[----:B------:R-:W-:-:S05]  /*1160*/  LEA.HI.X R17, R7, R19, R4, 0x2, P0 ;  /* 0x0000001307117211 */ /* 0x000fca00000f1404 */
[----:B------:R1:W-:Y:S01]  /*1170*/  STG.E desc[UR14][R16.64+-0x4], R5 ;  /* 0xfffffc0510007986 */ /* 0x0003e2000c10190e */
[----:B0-----:R-:W-:-:S04]  /*1180*/  IADD3 R6, PT, PT, R6, 0x1, RZ ;  /* 0x0000000106067810 */ /* 0x001fc80007ffe0ff */
[----:B------:R-:W-:-:S04]  /*1190*/  SHF.R.S32.HI R7, RZ, 0x1f, R6 ;  /* 0x0000001fff077819 */ /* 0x000fc80000011406 */
[----:B------:R-:W-:-:S04]  /*11a0*/  LOP3.LUT R4, R11, R7, RZ, 0xfc, !PT ;  /* 0x000000070b047212 */ /* 0x000fc800078efcff */
[----:B------:R-:W-:-:S13]  /*11b0*/  ISETP.NE.U32.AND P0, PT, R4, RZ, PT ;  /* 0x000000ff0400720c */ /* 0x000fda0003f05070 */
[----:B-1----:R-:W-:Y:S05]  /*11c0*/  @P0 BRA `(.L_x_20) ;  /* 0x00000000005c0947 */ /* 0x002fea0003800000 */
[----:B------:R-:W0:Y:S01]  /*11d0*/  I2F.U32.RP R7, R6 ;  /* 0x0000000600077306 */ /* 0x000e220000209000 */
[----:B------:R-:W-:Y:S01]  /*11e0*/  IMAD.MOV R9, RZ, RZ, -R6 ;  /* 0x000000ffff097224 */ /* 0x000fe200078e0a06 */
[----:B------:R-:W-:Y:S02]  /*11f0*/  ISETP.NE.U32.AND P2, PT, R6, RZ, PT ;  /* 0x000000ff0600720c */ /* 0x000fe40003f45070 */
[----:B------:R-:W-:-:S04]  /*1200*/  MOV R13, RZ ;  /* 0x000000ff000d7202 */ /* 0x000fc80000000f00 */
[----:B0-----:R-:W0:Y:S02]  /*1210*/  MUFU.RCP R7, R7 ;  /* 0x0000000700077308 */ /* 0x001e240000001000 */
[----:B0-----:R-:W-:-:S06]  /*1220*/  VIADD R4, R7, 0xffffffe ;  /* 0x0ffffffe07047836 */ /* 0x001fcc0000000000 */
[----:B------:R0:W1:Y:S02]  /*1230*/  F2I.FTZ.U32.TRUNC.NTZ R5, R4 ;  /* 0x0000000400057305 */ /* 0x000064000021f000 */
[----:B0-----:R-:W-:Y:S02]  /*1240*/  HFMA2 R4, -RZ, RZ, 0, 0 ;  /* 0x00000000ff047431 */ /* 0x001fe400000001ff */
[----:B-1----:R-:W-:-:S04]  /*1250*/  IMAD R9, R9, R5, RZ ;  /* 0x0000000509097224 */ /* 0x002fc800078e02ff */
[----:B------:R-:W-:-:S06]  /*1260*/  IMAD.HI.U32 R5, R5, R9, R4 ;  /* 0x0000000905057227 */ /* 0x000fcc00078e0004 */
[----:B------:R-:W-:-:S04]  /*1270*/  IMAD.HI.U32 R5, R5, R10, RZ ;  /* 0x0000000a05057227 */ /* 0x000fc800078e00ff */
[----:B------:R-:W-:-:S04]  /*1280*/  IMAD.MOV R9, RZ, RZ, -R5 ;  /* 0x000000ffff097224 */ /* 0x000fc800078e0a05 */
[----:B------:R-:W-:-:S05]  /*1290*/  IMAD R9, R6, R9, R10 ;  /* 0x0000000906097224 */ /* 0x000fca00078e020a */
[----:B------:R-:W-:-:S13]  /*12a0*/  ISETP.GE.U32.AND P0, PT, R9, R6, PT ;  /* 0x000000060900720c */ /* 0x000fda0003f06070 */
[----:B------:R-:W-:Y:S01]  /*12b0*/  @P0 IMAD.IADD R9, R9, 0x1, -R6 ;  /* 0x0000000109090824 */ /* 0x000fe200078e0a06 */
[----:B------:R-:W-:-:S04]  /*12c0*/  @P0 IADD3 R5, PT, PT, R5, 0x1, RZ ;  /* 0x0000000105050810 */ /* 0x000fc80007ffe0ff */
[----:B------:R-:W-:-:S13]  /*12d0*/  ISETP.GE.U32.AND P1, PT, R9, R6, PT ;  /* 0x000000060900720c */ /* 0x000fda0003f26070 */
[----:B------:R-:W-:Y:S01]  /*12e0*/  @P1 VIADD R5, R5, 0x1 ;  /* 0x0000000105051836 */ /* 0x000fe20000000000 */
[----:B------:R-:W-:-:S05]  /*12f0*/  @!P2 LOP3.LUT R5, RZ, R6, RZ, 0x33, !PT ;  /* 0x00000006ff05a212 */ /* 0x000fca00078e33ff */
[--C-:B------:R-:W-:Y:S02]  /*1300*/  IMAD.MOV R11, RZ, RZ, -R5.reuse ;  /* 0x000000ffff0b7224 */ /* 0x100fe400078e0a05 */
[----:B------:R-:W-:Y:S02]  /*1310*/  IMAD.MOV.U32 R7, RZ, RZ, R5 ;  /* 0x000000ffff077224 */ /* 0x000fe400078e0005 */
[----:B------:R-:W-:Y:S01]  /*1320*/  IMAD R11, R6, R11, R10 ;  /* 0x0000000b060b7224 */ /* 0x000fe200078e020a */
[----:B------:R-:W-:Y:S06]  /*1330*/  BRA `(.L_x_21) ;  /* 0x0000000000207947 */ /* 0x000fec0003800000 */
.L_x_20:
[----:B------:R-:W-:Y:S01]  /*1340*/  IMAD.MOV.U32 R5, RZ, RZ, R7 ;  /* 0x000000ffff057224 */ /* 0x000fe200078e0007 */
[----:B------:R-:W-:Y:S01]  /*1350*/  MOV R7, R10 ;  /* 0x0000000a00077202 */ /* 0x000fe20000000f00 */
[----:B------:R-:W-:Y:S01]  /*1360*/  IMAD.MOV.U32 R13, RZ, RZ, R11 ;  /* 0x000000ffff0d7224 */ /* 0x000fe200078e000b */
[----:B------:R-:W-:-:S07]  /*1370*/  MOV R4, 0x1390 ;  /* 0x0000139000047802 */ /* 0x000fce0000000f00 */
[----:B------:R-:W-:Y:S05]  /*1380*/  CALL.REL.NOINC `($__internal_1_$__cuda_sm20_div_u64) ;  /* 0x0000004000247944 */ /* 0x000fea0003c00000 */
[----:B------:R-:W-:Y:S01]  /*1390*/  IMAD.MOV R11, RZ, RZ, -R8 ;  /* 0x000000ffff0b7224 */ /* 0x000fe200078e0a08 */
[----:B------:R-:W-:-:S03]  /*13a0*/  MOV R7, R8 ;  /* 0x0000000800077202 */ /* 0x000fc60000000f00 */
[----:B------:R-:W-:-:S07]  /*13b0*/  IMAD R11, R6, R11, R10 ;  /* 0x0000000b060b7224 */ /* 0x000fce00078e020a */
.L_x_21:
[----:B------:R-:W-:Y:S05]  /*13c0*/  BSYNC.RECONVERGENT B0 ;  /* 0x0000000000007941 */ /* 0x000fea0003800200 */
.L_x_19:
[----:B------:R0:W-:Y:S01]  /*13d0*/  STG.E desc[UR14][R16.64], R11 ;  /* 0x0000000b10007986 */ /* 0x0001e2000c10190e */
[----:B------:R-:W-:-:S04]  /*13e0*/  UIADD3 UR6, UP0, UPT, UR6, 0x2, URZ ;  /* 0x0000000206067890 */ /* 0x000fc8000ff1e0ff */
[----:B------:R-:W-:-:S12]  /*13f0*/  UIADD3.X UR4, UPT, UPT, URZ, UR4, URZ, UP0, !UPT ;  /* 0x00000004ff047290 */ /* 0x000fd800087fe4ff */
.L_x_15:
[----:B------:R-:W-:-:S04]  /*1400*/  ULOP3.LUT UR5, UR7, 0x1, URZ, 0xc0, !UPT ;  /* 0x0000000107057892 */ /* 0x000fc8000f8ec0ff */
[----:B------:R-:W-:-:S04]  /*1410*/  UISETP.NE.U32.AND UP0, UPT, UR5, 0x1, UPT ;  /* 0x000000010500788c */ /* 0x000fc8000bf05070 */
[----:B------:R-:W-:-:S09]  /*1420*/  UISETP.NE.U32.AND.EX UP0, UPT, URZ, URZ, UPT, UP0 ;  /* 0x000000ffff00728c */ /* 0x000fd2000bf05100 */
[----:B------:R-:W-:Y:S05]  /*1430*/  BRA.U UP0, `(.L_x_0) ;  /* 0x0000000100a07547 */ /* 0x000fea000b800000 */
[----:B------:R-:W1:Y:S01]  /*1440*/  S2UR UR7, SR_CgaCtaId ;  /* 0x00000000000779c3 */ /* 0x000e620000008800 */
[----:B------:R-:W-:Y:S01]  /*1450*/  UMOV UR5, 0x400 ;  /* 0x0000040000057882 */ /* 0x000fe20000000000 */
[----:B------:R-:W-:Y:S01]  /*1460*/  BSSY.RECONVERGENT B0, `(.L_x_22) ;  /* 0x000001f000007945 */ /* 0x000fe20003800200 */
[----:B-1----:R-:W-:-:S04]  /*1470*/  ULEA UR5, UR7, UR5, 0x18 ;  /* 0x0000000507057291 */ /* 0x002fc8000f8ec0ff */
[----:B------:R-:W-:-:S09]  /*1480*/  ULEA UR5, UR6, UR5, 0x2 ;  /* 0x0000000506057291 */ /* 0x000fd2000f8e10ff */
[----:B------:R-:W1:Y:S02]  /*1490*/  LDS R4, [UR5+-0x4] ;  /* 0xfffffc05ff047984 */ /* 0x000e640008000800 */
[----:B-1----:R-:W-:-:S05]  /*14a0*/  VIADD R4, R4, 0x1 ;  /* 0x0000000104047836 */ /* 0x002fca0000000000 */
[----:B------:R-:W-:-:S04]  /*14b0*/  SHF.R.S32.HI R5, RZ, 0x1f, R4 ;  /* 0x0000001fff057819 */ /* 0x000fc80000011404 */
[----:B------:R-:W-:-:S04]  /*14c0*/  LOP3.LUT R6, R13, R5, RZ, 0xfc, !PT ;  /* 0x000000050d067212 */ /* 0x000fc800078efcff */
[----:B------:R-:W-:-:S13]  /*14d0*/  ISETP.NE.U32.AND P0, PT, R6, RZ, PT ;  /* 0x000000ff0600720c */ /* 0x000fda0003f05070 */
[----:B------:R-:W-:Y:S05]  /*14e0*/  @P0 BRA `(.L_x_23) ;  /* 0x0000000000480947 */ /* 0x000fea0003800000 */
[----:B------:R-:W1:Y:S01]  /*14f0*/  I2F.U32.RP R5, R4 ;  /* 0x0000000400057306 */ /* 0x000e620000209000 */
[----:B0-----:R-:W-:Y:S02]  /*1500*/  IADD3 R11, PT, PT, RZ, -R4, RZ ;  /* 0x80000004ff0b7210 */ /* 0x001fe40007ffe0ff */
[----:B------:R-:W-:-:S05]  /*1510*/  ISETP.NE.U32.AND P1, PT, R4, RZ, PT ;  /* 0x000000ff0400720c */ /* 0x000fca0003f25070 */
[----:B-1----:R-:W0:Y:S02]  /*1520*/  MUFU.RCP R5, R5 ;  /* 0x0000000500057308 */ /* 0x002e240000001000 */
        /* <DEDUP_REMOVED lines=9> */
[----:B------:R-:W-:-:S04]  /*15c0*/  @P0 IADD3 R7, PT, PT, -R4, R7, RZ ;  /* 0x0000000704070210 */ /* 0x000fc80007ffe1ff */
[----:B------:R-:W-:-:S13]  /*15d0*/  ISETP.GE.U32.AND P0, PT, R7, R4, PT ;  /* 0x000000040700720c */ /* 0x000fda0003f06070 */
[----:B------:R-:W-:Y:S01]  /*15e0*/  @P0 IMAD.IADD R7, R7, 0x1, -R4 ;  /* 0x0000000107070824 */ /* 0x000fe200078e0a04 */
[----:B------:R-:W-:Y:S01]  /*15f0*/  @!P1 LOP3.LUT R7, RZ, R4, RZ, 0x33, !PT ;  /* 0x00000004ff079212 */ /* 0x000fe200078e33ff */
[----:B------:R-:W-:Y:S06]  /*1600*/  BRA `(.L_x_24) ;  /* 0x0000000000107947 */ /* 0x000fec0003800000 */
.L_x_23:
[----:B------:R-:W-:Y:S01]  /*1610*/  IMAD.MOV.U32 R8, RZ, RZ, R13 ;  /* 0x000000ffff087224 */ /* 0x000fe200078e000d */
[----:B------:R-:W-:-:S07]  /*1620*/  MOV R6, 0x1640 ;  /* 0x0000164000067802 */ /* 0x000fce0000000f00 */
[----:B0-----:R-:W-:Y:S05]  /*1630*/  CALL.REL.NOINC `($__internal_2_$__cuda_sm20_rem_u64) ;  /* 0x00000040008c7944 */ /* 0x001fea0003c00000 */
[----:B------:R-:W-:-:S07]  /*1640*/  MOV R7, R4 ;  /* 0x0000000400077202 */ /* 0x000fce0000000f00 */
.L_x_24:
[----:B------:R-:W-:Y:S05]  /*1650*/  BSYNC.RECONVERGENT B0 ;  /* 0x0000000000007941 */ /* 0x000fea0003800200 */
.L_x_22:
[----:B------:R-:W-:Y:S01]  /*1660*/  IMAD.U32 R5, RZ, RZ, UR6 ;  /* 0x00000006ff057e24 */ /* 0x000fe2000f8e00ff */
[----:B------:R-:W-:Y:S01]  /*1670*/  MOV R6, UR4 ;  /* 0x0000000400067c02 */ /* 0x000fe20008000f00 */
[----:B------:R-:W-:-:S03]  /*1680*/  IMAD.U32 R9, RZ, RZ, UR6 ;  /* 0x00000006ff097e24 */ /* 0x000fc6000f8e00ff */
[----:B------:R-:W-:-:S04]  /*1690*/  LEA R4, P0, R5, R18, 0x2 ;  /* 0x0000001205047211 */ /* 0x000fc800078010ff */
[----:B------:R-:W-:-:S05]  /*16a0*/  LEA.HI.X R5, R9, R19, R6, 0x2, P0 ;  /* 0x0000001309057211 */ /* 0x000fca00000f1406 */
[----:B------:R1:W-:Y:S04]  /*16b0*/  STG.E desc[UR14][R4.64+-0x4], R7 ;  /* 0xfffffc0704007986 */ /* 0x0003e8000c10190e */
.L_x_0:
[----:B------:R-:W2:Y:S02]  /*16c0*/  LDCU UR5, c[0x0][0x390] ;  /* 0x00007200ff0577ac */ /* 0x000ea40008000800 */
[----:B--2---:R-:W-:-:S04]  /*16d0*/  UIADD3 UR17, UPT, UPT, UR5, -0x1, URZ ;  /* 0xffffffff05117890 */ /* 0x004fc8000fffe0ff */
[----:B------:R-:W-:Y:S02]  /*16e0*/  UISETP.NE.AND UP0, UPT, UR17, URZ, UPT ;  /* 0x000000ff1100728c */ /* 0x000fe4000bf05270 */
[----:B------:R-:W-:-:S07]  /*16f0*/  USHF.R.S32.HI UR6, URZ, 0x1f, UR17 ;  /* 0x0000001fff067899 */ /* 0x000fce0008011411 */
[----:B------:R-:W-:Y:S05]  /*1700*/  BRA.U !UP0, `(.L_x_25) ;  /* 0x0000002d085c7547 */ /* 0x000fea000b800000 */
[----:B------:R-:W2:Y:S01]  /*1710*/  LDCU UR8, c[0x0][0x398] ;  /* 0x00007300ff0877ac */ /* 0x000ea20008000800 */
[----:B------:R-:W-:Y:S01]  /*1720*/  IMAD.WIDE.U32 R12, R0, UR5, RZ ;  /* 0x00000005000c7c25 */ /* 0x000fe2000f8e00ff */
[----:B------:R-:W-:-:S06]  /*1730*/  USHF.R.S32.HI UR4, URZ, 0x1f, UR5 ;  /* 0x0000001fff047899 */ /* 0x000fcc0008011405 */
[----:B-1----:R-:W-:-:S04]  /*1740*/  IMAD R5, R0, UR4, RZ ;  /* 0x0000000400057c24 */ /* 0x002fc8000f8e02ff */
[----:B------:R-:W-:Y:S01]  /*1750*/  IMAD.IADD R4, R13, 0x1, R5 ;  /* 0x000000010d047824 */ /* 0x000fe200078e0205 */
[----:B--2---:R-:W-:-:S09]  /*1760*/  UISETP.NE.AND UP0, UPT, UR8, URZ, UPT ;  /* 0x000000ff0800728c */ /* 0x004fd2000bf05270 */
[----:B------:R-:W-:Y:S05]  /*1770*/  BRA.U UP0, `(.L_x_26) ;  /* 0x0000001100cc7547 */ /* 0x000fea000b800000 */
[----:B------:R-:W1:Y:S01]  /*1780*/  LDCU.64 UR4, c[0x0][0x3a0] ;  /* 0x00007400ff0477ac */ /* 0x000e620008000a00 */
[----:B------:R-:W-:-:S04]  /*1790*/  UISETP.GT.U32.AND UP0, UPT, UR17, 0x1, UPT ;  /* 0x000000011100788c */ /* 0x000fc8000bf04070 */
[----:B------:R-:W-:-:S04]  /*17a0*/  UISETP.GT.U32.AND.EX UP0, UPT, UR6, URZ, UPT, UP0 ;  /* 0x000000ff0600728c */ /* 0x000fc8000bf04100 */
[----:B------:R-:W-:Y:S02]  /*17b0*/  USEL UR10, UR17, 0x1, UP0 ;  /* 0x00000001110a7887 */ /* 0x000fe40008000000 */
[----:B------:R-:W-:Y:S01]  /*17c0*/  USEL UR11, UR6, URZ, UP0 ;  /* 0x000000ff060b7287 */ /* 0x000fe20008000000 */
[----:B-1----:R-:W-:Y:S01]  /*17d0*/  IADD3 R2, P1, PT, R2, UR4, RZ ;  /* 0x0000000402027c10 */ /* 0x002fe2000ff3e0ff */
[----:B------:R-:W-:-:S03]  /*17e0*/  UMOV UR4, URZ ;  /* 0x000000ff00047c82 */ /* 0x000fc60008000000 */
[----:B------:R-:W-:-:S04]  /*17f0*/  IADD3 R2, P0, PT, R2, 0x20, RZ ;  /* 0x0000002002027810 */ /* 0x000fc80007f1e0ff */
[----:B------:R-:W-:Y:S01]  /*1800*/  IADD3.X R3, PT, PT, RZ, UR5, R3, P0, P1 ;  /* 0x00000005ff037c10 */ /* 0x000fe200087e2403 */
[----:B------:R-:W-:-:S08]  /*1810*/  UMOV UR5, URZ ;  /* 0x000000ff00057c82 */ /* 0x000fd00008000000 */
.L_x_41:
[----:B------:R-:W-:-:S09]  /*1820*/  UISETP.GT.AND UP0, UPT, UR4, 0x1, UPT ;  /* 0x000000010400788c */ /* 0x000fd2000bf04270 */
[----:B0123--:R-:W-:Y:S05]  /*1830*/  BRA.U UP0, `(.L_x_27) ;  /* 0x0000000100387547 */ /* 0x00ffea000b800000 */
[----:B------:R-:W-:-:S04]  /*1840*/  UISETP.LT.U32.AND UP0, UPT, UR4, 0x2, UPT ;  /* 0x000000020400788c */ /* 0x000fc8000bf01070 */
[----:B------:R-:W-:-:S04]  /*1850*/  USEL UR7, UR4, 0x2, UP0 ;  /* 0x0000000204077887 */ /* 0x000fc80008000000 */
[----:B------:R-:W-:-:S12]  /*1860*/  USHF.L.U32 UR7, UR7, 0x2, URZ ;  /* 0x0000000207077899 */ /* 0x000fd800080006ff */
[----:B------:R-:W1:Y:S02]  /*1870*/  LDCU UR8, c[0x2][UR7] ;  /* 0x00800000070877ac */ /* 0x000e640008000800 */
[----:B-1----:R-:W-:-:S10]  /*1880*/  USHF.R.S32.HI UR9, URZ, 0x1f, UR8 ;  /* 0x0000001fff097899 */ /* 0x002fd40008011408 */
.L_x_119:
[----:B------:R-:W-:Y:S05]  /*1890*/  BRXU UR8 -0x18a0                                                             (*"BRANCH_TARGETS .L_x_120,.L_x_121,.L_x_28"*) ;  /* 0xffffffe408d87958 */ /* 0x000fea000b83ffff */
.L_x_121:
[----:B------:R-:W2:Y:S02]  /*18a0*/  LDG.E R5, desc[UR14][R18.64] ;  /* 0x0000000e12057981 */ /* 0x000ea4000c1e1900 */
[----:B--2---:R-:W-:-:S05]  /*18b0*/  VIADD R5, R5, 0x1 ;  /* 0x0000000105057836 */ /* 0x004fca0000000000 */
[----:B------:R1:W-:Y:S01]  /*18c0*/  STG.E desc[UR14][R18.64], R5 ;  /* 0x0000000512007986 */ /* 0x0003e2000c10190e */
[----:B------:R-:W-:Y:S05]  /*18d0*/  BRA `(.L_x_28) ;  /* 0x00000000003c7947 */ /* 0x000fea0003800000 */
.L_x_120:
[----:B------:R-:W2:Y:S02]  /*18e0*/  LDG.E R5, desc[UR14][R18.64] ;  /* 0x0000000e12057981 */ /* 0x000ea4000c1e1900 */
[----:B--2---:R-:W-:-:S05]  /*18f0*/  IADD3 R5, PT, PT, R5, -0x1, RZ ;  /* 0xffffffff05057810 */ /* 0x004fca0007ffe0ff */
[----:B------:R2:W-:Y:S01]  /*1900*/  STG.E desc[UR14][R18.64], R5 ;  /* 0x0000000512007986 */ /* 0x0005e2000c10190e */
[----:B------:R-:W-:Y:S05]  /*1910*/  BRA `(.L_x_28) ;  /* 0x00000000002c7947 */ /* 0x000fea0003800000 */
.L_x_27:
[----:B------:R-:W-:-:S09]  /*1920*/  UISETP.NE.AND UP0, UPT, UR4, 0x2, UPT ;  /* 0x000000020400788c */ /* 0x000fd2000bf05270 */
[----:B------:R-:W-:Y:S05]  /*1930*/  BRA.U !UP0, `(.L_x_29) ;  /* 0x0000000108187547 */ /* 0x000fea000b800000 */
[----:B------:R-:W-:-:S09]  /*1940*/  UISETP.NE.AND UP0, UPT, UR4, 0x3, UPT ;  /* 0x000000030400788c */ /* 0x000fd2000bf05270 */
[----:B------:R-:W-:Y:S05]  /*1950*/  BRA.U UP0, `(.L_x_28) ;  /* 0x00000001001c7547 */ /* 0x000fea000b800000 */
[----:B------:R-:W2:Y:S02]  /*1960*/  LDG.E R5, desc[UR14][R18.64+0x4] ;  /* 0x0000040e12057981 */ /* 0x000ea4000c1e1900 */
[----:B--2---:R-:W-:-:S05]  /*1970*/  VIADD R5, R5, 0x1 ;  /* 0x0000000105057836 */ /* 0x004fca0000000000 */
[----:B------:R4:W-:Y:S01]  /*1980*/  STG.E desc[UR14][R18.64+0x4], R5 ;  /* 0x0000040512007986 */ /* 0x0009e2000c10190e */
[----:B------:R-:W-:Y:S05]  /*1990*/  BRA `(.L_x_28) ;  /* 0x00000000000c7947 */ /* 0x000fea0003800000 */
.L_x_29:
[----:B------:R-:W2:Y:S02]  /*19a0*/  LDG.E R5, desc[UR14][R18.64+0x4] ;  /* 0x0000040e12057981 */ /* 0x000ea4000c1e1900 */
[----:B--2---:R-:W-:-:S05]  /*19b0*/  VIADD R5, R5, 0xffffffff ;  /* 0xffffffff05057836 */ /* 0x004fca0000000000 */
[----:B------:R3:W-:Y:S02]  /*19c0*/  STG.E desc[UR14][R18.64+0x4], R5 ;  /* 0x0000040512007986 */ /* 0x0007e4000c10190e */
.L_x_28:
[----:B------:R-:W5:Y:S01]  /*19d0*/  LDG.E R7, desc[UR14][R18.64] ;  /* 0x0000000e12077981 */ /* 0x000f62000c1e1900 */
[----:B------:R-:W0:Y:S01]  /*19e0*/  LDCU.64 UR8, c[0x0][0x388] ;  /* 0x00007100ff0877ac */ /* 0x000e220008000a00 */
[----:B-1234-:R-:W-:Y:S01]  /*19f0*/  IADD3 R5, P0, PT, R12, UR4, RZ ;  /* 0x000000040c057c10 */ /* 0x01efe2000ff1e0ff */
[----:B------:R-:W1:Y:S03]  /*1a00*/  LDCU UR7, c[0x0][0x398] ;  /* 0x00007300ff0777ac */ /* 0x000e660008000800 */
[----:B------:R-:W-:Y:S02]  /*1a10*/  IADD3.X R6, PT, PT, R4, UR5, RZ, P0, !PT ;  /* 0x0000000504067c10 */ /* 0x000fe400087fe4ff */
[----:B0-----:R-:W-:-:S04]  /*1a20*/  LEA R14, P0, R5, UR8, 0x2 ;  /* 0x00000008050e7c11 */ /* 0x001fc8000f8010ff */
[----:B------:R-:W-:Y:S01]  /*1a30*/  LEA.HI.X R15, R5, UR9, R6, 0x2, P0 ;  /* 0x00000009050f7c11 */ /* 0x000fe200080f1406 */
[----:B-1----:R-:W-:-:S04]  /*1a40*/  UISETP.GE.U32.AND UP0, UPT, UR7, 0x2, UPT ;  /* 0x000000020700788c */ /* 0x002fc8000bf06070 */
[----:B-----5:R0:W-:Y:S05]  /*1a50*/  STG.E desc[UR14][R14.64+0x4], R7 ;  /* 0x000004070e007986 */ /* 0x0201ea000c10190e */
[----:B------:R-:W-:Y:S05]  /*1a60*/  BRA.U !UP0, `(.L_x_30) ;  /* 0x0000000908507547 */ /* 0x000fea000b800000 */
[----:B------:R-:W1:Y:S01]  /*1a70*/  S2UR UR8, SR_CgaCtaId ;  /* 0x00000000000879c3 */ /* 0x000e620000008800 */
[----:B------:R-:W-:Y:S01]  /*1a80*/  UMOV UR7, 0x400 ;  /* 0x0000040000077882 */ /* 0x000fe20000000000 */
[----:B------:R-:W-:Y:S01]  /*1a90*/  MOV R16, R2 ;  /* 0x0000000200107202 */ /* 0x000fe20000000f00 */
[----:B------:R-:W-:Y:S01]  /*1aa0*/  IMAD.MOV.U32 R17, RZ, RZ, R3 ;  /* 0x000000ffff117224 */ /* 0x000fe200078e0003 */
[----:B------:R-:W-:Y:S01]  /*1ab0*/  UMOV UR9, 0xffffffff ;  /* 0xffffffff00097882 */ /* 0x000fe20000000000 */
[----:B-1----:R-:W-:-:S03]  /*1ac0*/  ULEA UR7, UR8, UR7, 0x18 ;  /* 0x0000000708077291 */ /* 0x002fc6000f8ec0ff */
[----:B------:R-:W-:Y:S01]  /*1ad0*/  UMOV UR8, 0xfffffff0 ;  /* 0xfffffff000087882 */ /* 0x000fe20000000000 */
[----:B------:R-:W-:-:S12]  /*1ae0*/  UIADD3 UR7, UPT, UPT, UR7, 0x20, URZ ;  /* 0x0000002007077890 */ /* 0x000fd8000fffe0ff */
.L_x_31:
[----:B-1----:R-:W2:Y:S04]  /*1af0*/  LDG.E R21, desc[UR14][R16.64+-0x1c] ;  /* 0xffffe40e10157981 */ /* 0x002ea8000c1e1900 */
[----:B------:R-:W2:Y:S02]  /*1b00*/  LDS.128 R8, [UR7+-0x20] ;  /* 0xffffe007ff087984 */ /* 0x000ea40008000c00 */
[----:B--2---:R-:W-:-:S04]  /*1b10*/  IMAD R8, R21, R8, R21 ;  /* 0x0000000815087224 */ /* 0x004fc800078e0215 */
[----:B0-----:R-:W-:-:S05]  /*1b20*/  IMAD.IADD R7, R8, 0x1, R7 ;  /* 0x0000000108077824 */ /* 0x001fca00078e0207 */
[----:B------:R0:W-:Y:S04]  /*1b30*/  STG.E desc[UR14][R14.64+0x4], R7 ;  /* 0x000004070e007986 */ /* 0x0001e8000c10190e */
[----:B------:R-:W2:Y:S02]  /*1b40*/  LDG.E R8, desc[UR14][R16.64+-0x18] ;  /* 0xffffe80e10087981 */ /* 0x000ea4000c1e1900 */
[----:B--2---:R-:W-:-:S05]  /*1b50*/  IMAD R8, R9, R8, R8 ;  /* 0x0000000809087224 */ /* 0x004fca00078e0208 */
[----:B------:R-:W-:-:S05]  /*1b60*/  IADD3 R21, PT, PT, R7, R8, RZ ;  /* 0x0000000807157210 */ /* 0x000fca0007ffe0ff */
[----:B------:R-:W-:Y:S04]  /*1b70*/  STG.E desc[UR14][R14.64+0x4], R21 ;  /* 0x000004150e007986 */ /* 0x000fe8000c10190e */
[----:B------:R-:W2:Y:S02]  /*1b80*/  LDG.E R9, desc[UR14][R16.64+-0x14] ;  /* 0xffffec0e10097981 */ /* 0x000ea4000c1e1900 */
[----:B--2---:R-:W-:-:S04]  /*1b90*/  IMAD R10, R10, R9, R9 ;  /* 0x000000090a0a7224 */ /* 0x004fc800078e0209 */
[----:B------:R-:W-:-:S05]  /*1ba0*/  IMAD.IADD R23, R21, 0x1, R10 ;  /* 0x0000000115177824 */ /* 0x000fca00078e020a */
[----:B------:R-:W-:Y:S04]  /*1bb0*/  STG.E desc[UR14][R14.64+0x4], R23 ;  /* 0x000004170e007986 */ /* 0x000fe8000c10190e */
[----:B------:R-:W2:Y:S02]  /*1bc0*/  LDG.E R8, desc[UR14][R16.64+-0x10] ;  /* 0xfffff00e10087981 */ /* 0x000ea4000c1e1900 */
[----:B--2---:R-:W-:-:S04]  /*1bd0*/  IMAD R8, R11, R8, R8 ;  /* 0x000000080b087224 */ /* 0x004fc800078e0208 */
[----:B0-----:R-:W-:Y:S02]  /*1be0*/  IMAD.IADD R7, R23, 0x1, R8 ;  /* 0x0000000117077824 */ /* 0x001fe400078e0208 */
[----:B------:R-:W0:Y:S04]  /*1bf0*/  LDS.128 R8, [UR7+-0x10] ;  /* 0xfffff007ff087984 */ /* 0x000e280008000c00 */
[----:B------:R1:W-:Y:S04]  /*1c00*/  STG.E desc[UR14][R14.64+0x4], R7 ;  /* 0x000004070e007986 */ /* 0x0003e8000c10190e */
[----:B------:R-:W0:Y:S02]  /*1c10*/  LDG.E R25, desc[UR14][R16.64+-0xc] ;  /* 0xfffff40e10197981 */ /* 0x000e24000c1e1900 */
[----:B0-----:R-:W-:-:S05]  /*1c20*/  IMAD R8, R25, R8, R25 ;  /* 0x0000000819087224 */ /* 0x001fca00078e0219 */
[----:B------:R-:W-:-:S05]  /*1c30*/  IADD3 R21, PT, PT, R7, R8, RZ ;  /* 0x0000000807157210 */ /* 0x000fca0007ffe0ff */
[----:B------:R0:W-:Y:S04]  /*1c40*/  STG.E desc[UR14][R14.64+0x4], R21 ;  /* 0x000004150e007986 */ /* 0x0001e8000c10190e */
[----:B------:R-:W2:Y:S02]  /*1c50*/  LDG.E R8, desc[UR14][R16.64+-0x8] ;  /* 0xfffff80e10087981 */ /* 0x000ea4000c1e1900 */
[----:B--2---:R-:W-:-:S04]  /*1c60*/  IMAD R8, R9, R8, R8 ;  /* 0x0000000809087224 */ /* 0x004fc800078e0208 */
[----:B------:R-:W-:-:S05]  /*1c70*/  IMAD.IADD R23, R21, 0x1, R8 ;  /* 0x0000000115177824 */ /* 0x000fca00078e0208 */
[----:B------:R-:W-:Y:S04]  /*1c80*/  STG.E desc[UR14][R14.64+0x4], R23 ;  /* 0x000004170e007986 */ /* 0x000fe8000c10190e */
[----:B------:R-:W2:Y:S02]  /*1c90*/  LDG.E R9, desc[UR14][R16.64+-0x4] ;  /* 0xfffffc0e10097981 */ /* 0x000ea4000c1e1900 */
[----:B--2---:R-:W-:-:S04]  /*1ca0*/  IMAD R10, R10, R9, R9 ;  /* 0x000000090a0a7224 */ /* 0x004fc800078e0209 */
[----:B-1----:R-:W-:-:S05]  /*1cb0*/  IMAD.IADD R7, R23, 0x1, R10 ;  /* 0x0000000117077824 */ /* 0x002fca00078e020a */
[----:B------:R-:W-:Y:S04]  /*1cc0*/  STG.E desc[UR14][R14.64+0x4], R7 ;  /* 0x000004070e007986 */ /* 0x000fe8000c10190e */
[----:B------:R-:W2:Y:S02]  /*1cd0*/  LDG.E R8, desc[UR14][R16.64] ;  /* 0x0000000e10087981 */ /* 0x000ea4000c1e1900 */
[----:B--2---:R-:W-:-:S05]  /*1ce0*/  IMAD R8, R11, R8, R8 ;  /* 0x000000080b087224 */ /* 0x004fca00078e0208 */
[----:B0-----:R-:W-:Y:S02]  /*1cf0*/  IADD3 R21, PT, PT, R7, R8, RZ ;  /* 0x0000000807157210 */ /* 0x001fe40007ffe0ff */
[----:B------:R-:W0:Y:S04]  /*1d00*/  LDS.128 R8, [UR7] ;  /* 0x00000007ff087984 */ /* 0x000e280008000c00 */
[----:B------:R1:W-:Y:S04]  /*1d10*/  STG.E desc[UR14][R14.64+0x4], R21 ;  /* 0x000004150e007986 */ /* 0x0003e8000c10190e */
[----:B------:R-:W0:Y:S02]  /*1d20*/  LDG.E R25, desc[UR14][R16.64+0x4] ;  /* 0x0000040e10197981 */ /* 0x000e24000c1e1900 */
[----:B0-----:R-:W-:-:S04]  /*1d30*/  IMAD R8, R25, R8, R25 ;  /* 0x0000000819087224 */ /* 0x001fc800078e0219 */
[----:B------:R-:W-:-:S05]  /*1d40*/  IMAD.IADD R23, R21, 0x1, R8 ;  /* 0x0000000115177824 */ /* 0x000fca00078e0208 */
[----:B------:R0:W-:Y:S04]  /*1d50*/  STG.E desc[UR14][R14.64+0x4], R23 ;  /* 0x000004170e007986 */ /* 0x0001e8000c10190e */
[----:B------:R-:W2:Y:S02]  /*1d60*/  LDG.E R8, desc[UR14][R16.64+0x8] ;  /* 0x0000080e10087981 */ /* 0x000ea4000c1e1900 */
[----:B--2---:R-:W-:-:S04]  /*1d70*/  IMAD R8, R9, R8, R8 ;  /* 0x0000000809087224 */ /* 0x004fc800078e0208 */
[----:B------:R-:W-:-:S05]  /*1d80*/  IMAD.IADD R7, R23, 0x1, R8 ;  /* 0x0000000117077824 */ /* 0x000fca00078e0208 */
[----:B------:R-:W-:Y:S04]  /*1d90*/  STG.E desc[UR14][R14.64+0x4], R7 ;  /* 0x000004070e007986 */ /* 0x000fe8000c10190e */
[----:B------:R-:W2:Y:S02]  /*1da0*/  LDG.E R9, desc[UR14][R16.64+0xc] ;  /* 0x00000c0e10097981 */ /* 0x000ea4000c1e1900 */
[----:B--2---:R-:W-:-:S05]  /*1db0*/  IMAD R10, R10, R9, R9 ;  /* 0x000000090a0a7224 */ /* 0x004fca00078e0209 */
[----:B-1----:R-:W-:-:S05]  /*1dc0*/  IADD3 R21, PT, PT, R7, R10, RZ ;  /* 0x0000000a07157210 */ /* 0x002fca0007ffe0ff */
[----:B------:R-:W-:Y:S04]  /*1dd0*/  STG.E desc[UR14][R14.64+0x4], R21 ;  /* 0x000004150e007986 */ /* 0x000fe8000c10190e */
[----:B------:R-:W2:Y:S02]  /*1de0*/  LDG.E R8, desc[UR14][R16.64+0x10] ;  /* 0x0000100e10087981 */ /* 0x000ea4000c1e1900 */
[----:B--2---:R-:W-:-:S04]  /*1df0*/  IMAD R8, R11, R8, R8 ;  /* 0x000000080b087224 */ /* 0x004fc800078e0208 */
[----:B0-----:R-:W-:Y:S02]  /*1e00*/  IMAD.IADD R23, R21, 0x1, R8 ;  /* 0x0000000115177824 */ /* 0x001fe400078e0208 */
[----:B------:R-:W0:Y:S04]  /*1e10*/  LDS.128 R8, [UR7+0x10] ;  /* 0x00001007ff087984 */ /* 0x000e280008000c00 */
[----:B------:R-:W-:Y:S04]  /*1e20*/  STG.E desc[UR14][R14.64+0x4], R23 ;  /* 0x000004170e007986 */ /* 0x000fe8000c10190e */
[----:B------:R-:W0:Y:S02]  /*1e30*/  LDG.E R25, desc[UR14][R16.64+0x14] ;  /* 0x0000140e10197981 */ /* 0x000e24000c1e1900 */
[----:B0-----:R-:W-:-:S04]  /*1e40*/  IMAD R8, R25, R8, R25 ;  /* 0x0000000819087224 */ /* 0x001fc800078e0219 */
[----:B------:R-:W-:-:S05]  /*1e50*/  IMAD.IADD R7, R23, 0x1, R8 ;  /* 0x0000000117077824 */ /* 0x000fca00078e0208 */
[----:B------:R0:W-:Y:S04]  /*1e60*/  STG.E desc[UR14][R14.64+0x4], R7 ;  /* 0x000004070e007986 */ /* 0x0001e8000c10190e */
[----:B------:R-:W2:Y:S02]  /*1e70*/  LDG.E R8, desc[UR14][R16.64+0x18] ;  /* 0x0000180e10087981 */ /* 0x000ea4000c1e1900 */
[----:B--2---:R-:W-:-:S05]  /*1e80*/  IMAD R8, R9, R8, R8 ;  /* 0x0000000809087224 */ /* 0x004fca00078e0208 */
[----:B------:R-:W-:-:S05]  /*1e90*/  IADD3 R9, PT, PT, R7, R8, RZ ;  /* 0x0000000807097210 */ /* 0x000fca0007ffe0ff */
[----:B------:R1:W-:Y:S04]  /*1ea0*/  STG.E desc[UR14][R14.64+0x4], R9 ;  /* 0x000004090e007986 */ /* 0x0003e8000c10190e */
[----:B------:R-:W2:Y:S02]  /*1eb0*/  LDG.E R21, desc[UR14][R16.64+0x1c] ;  /* 0x00001c0e10157981 */ /* 0x000ea4000c1e1900 */
[----:B--2---:R-:W-:-:S04]  /*1ec0*/  IMAD R10, R10, R21, R21 ;  /* 0x000000150a0a7224 */ /* 0x004fc800078e0215 */
[----:B------:R-:W-:-:S05]  /*1ed0*/  IMAD.IADD R21, R9, 0x1, R10 ;  /* 0x0000000109157824 */ /* 0x000fca00078e020a */
[----:B------:R1:W-:Y:S04]  /*1ee0*/  STG.E desc[UR14][R14.64+0x4], R21 ;  /* 0x000004150e007986 */ /* 0x0003e8000c10190e */
[----:B------:R2:W3:Y:S01]  /*1ef0*/  LDG.E R8, desc[UR14][R16.64+0x20] ;  /* 0x0000200e10087981 */ /* 0x0004e2000c1e1900 */
[----:B------:R-:W-:Y:S02]  /*1f00*/  UIADD3 UR8, UP0, UPT, UR8, -0x10, URZ ;  /* 0xfffffff008087890 */ /* 0x000fe4000ff1e0ff */
[----:B------:R-:W-:Y:S02]  /*1f10*/  UIADD3 UR7, UPT, UPT, UR7, 0x40, URZ ;  /* 0x0000004007077890 */ /* 0x000fe4000fffe0ff */
[----:B------:R-:W-:Y:S02]  /*1f20*/  UIADD3.X UR9, UPT, UPT, UR9, -0x1, URZ, UP0, !UPT ;  /* 0xffffffff09097890 */ /* 0x000fe400087fe4ff */
[----:B------:R-:W-:Y:S01]  /*1f30*/  UISETP.NE.U32.AND UP0, UPT, UR8, URZ, UPT ;  /* 0x000000ff0800728c */ /* 0x000fe2000bf05070 */
[----:B--2---:R-:W-:-:S03]  /*1f40*/  IADD3 R16, P0, PT, R16, 0x40, RZ ;  /* 0x0000004010107810 */ /* 0x004fc60007f1e0ff */
[----:B------:R-:W-:Y:S01]  /*1f50*/  UISETP.NE.AND.EX UP0, UPT, UR9, URZ, UPT, UP0 ;  /* 0x000000ff0900728c */ /* 0x000fe2000bf05300 */
[----:B------:R-:W-:Y:S01]  /*1f60*/  IADD3.X R17, PT, PT, RZ, R17, RZ, P0, !PT ;  /* 0x00000011ff117210 */ /* 0x000fe200007fe4ff */
[----:B---3--:R-:W-:-:S04]  /*1f70*/  IMAD R8, R11, R8, R8 ;  /* 0x000000080b087224 */ /* 0x008fc800078e0208 */
[----:B0-----:R-:W-:-:S05]  /*1f80*/  IMAD.IADD R7, R21, 0x1, R8 ;  /* 0x0000000115077824 */ /* 0x001fca00078e0208 */
[----:B------:R1:W-:Y:S01]  /*1f90*/  STG.E desc[UR14][R14.64+0x4], R7 ;  /* 0x000004070e007986 */ /* 0x0003e2000c10190e */
[----:B------:R-:W-:Y:S05]  /*1fa0*/  BRA.U UP0, `(.L_x_31) ;  /* 0xfffffff900d07547 */ /* 0x000fea000b83ffff */
[----:B-1----:R-:W2:Y:S04]  /*1fb0*/  LDG.E R21, desc[UR14][R16.64+-0x1c] ;  /* 0xffffe40e10157981 */ /* 0x002ea8000c1e1900 */
[----:B------:R-:W2:Y:S02]  /*1fc0*/  LDS.128 R8, [UR7+-0x20] ;  /* 0xffffe007ff087984 */ /* 0x000ea40008000c00 */
[----:B--2---:R-:W-:-:S04]  /*1fd0*/  IMAD R8, R21, R8, R21 ;  /* 0x0000000815087224 */ /* 0x004fc800078e0215 */
        /* <DEDUP_REMOVED lines=8> */
[----:B------:R-:W-:-:S05]  /*2060*/  IADD3 R23, PT, PT, R21, R10, RZ ;  /* 0x0000000a15177210 */ /* 0x000fca0007ffe0ff */
[----:B------:R-:W-:Y:S04]  /*2070*/  STG.E desc[UR14][R14.64+0x4], R23 ;  /* 0x000004170e007986 */ /* 0x000fe8000c10190e */
[----:B------:R-:W2:Y:S02]  /*2080*/  LDG.E R8, desc[UR14][R16.64+-0x10] ;  /* 0xfffff00e10087981 */ /* 0x000ea4000c1e1900 */
[----:B--2---:R-:W-:-:S04]  /*2090*/  IMAD R8, R11, R8, R8 ;  /* 0x000000080b087224 */ /* 0x004fc800078e0208 */
[----:B0-----:R-:W-:Y:S02]  /*20a0*/  IMAD.IADD R7, R23, 0x1, R8 ;  /* 0x0000000117077824 */ /* 0x001fe400078e0208 */
[----:B------:R-:W0:Y:S04]  /*20b0*/  LDS.128 R8, [UR7+-0x10] ;  /* 0xfffff007ff087984 */ /* 0x000e280008000c00 */
[----:B------:R1:W-:Y:S04]  /*20c0*/  STG.E desc[UR14][R14.64+0x4], R7 ;  /* 0x000004070e007986 */ /* 0x0003e8000c10190e */
[----:B------:R-:W0:Y:S02]  /*20d0*/  LDG.E R25, desc[UR14][R16.64+-0xc] ;  /* 0xfffff40e10197981 */ /* 0x000e24000c1e1900 */
[----:B0-----:R-:W-:-:S04]  /*20e0*/  IMAD R8, R25, R8, R25 ;  /* 0x0000000819087224 */ /* 0x001fc800078e0219 */
[----:B------:R-:W-:-:S05]  /*20f0*/  IMAD.IADD R21, R7, 0x1, R8 ;  /* 0x0000000107157824 */ /* 0x000fca00078e0208 */
[----:B------:R0:W-:Y:S04]  /*2100*/  STG.E desc[UR14][R14.64+0x4], R21 ;  /* 0x000004150e007986 */ /* 0x0001e8000c10190e */
[----:B------:R-:W2:Y:S02]  /*2110*/  LDG.E R8, desc[UR14][R16.64+-0x8] ;  /* 0xfffff80e10087981 */ /* 0x000ea4000c1e1900 */
[----:B--2---:R-:W-:-:S05]  /*2120*/  IMAD R8, R9, R8, R8 ;  /* 0x0000000809087224 */ /* 0x004fca00078e0208 */
[----:B------:R-:W-:-:S05]  /*2130*/  IADD3 R23, PT, PT, R21, R8, RZ ;  /* 0x0000000815177210 */ /* 0x000fca0007ffe0ff */
[----:B------:R-:W-:Y:S04]  /*2140*/  STG.E desc[UR14][R14.64+0x4], R23 ;  /* 0x000004170e007986 */ /* 0x000fe8000c10190e */
[----:B------:R-:W2:Y:S02]  /*2150*/  LDG.E R9, desc[UR14][R16.64+-0x4] ;  /* 0xfffffc0e10097981 */ /* 0x000ea4000c1e1900 */
[----:B--2---:R-:W-:-:S04]  /*2160*/  IMAD R10, R10, R9, R9 ;  /* 0x000000090a0a7224 */ /* 0x004fc800078e0209 */
[----:B-1----:R-:W-:-:S05]  /*2170*/  IMAD.IADD R7, R23, 0x1, R10 ;  /* 0x0000000117077824 */ /* 0x002fca00078e020a */
[----:B------:R-:W-:Y:S04]  /*2180*/  STG.E desc[UR14][R14.64+0x4], R7 ;  /* 0x000004070e007986 */ /* 0x000fe8000c10190e */
[----:B------:R-:W2:Y:S02]  /*2190*/  LDG.E R8, desc[UR14][R16.64] ;  /* 0x0000000e10087981 */ /* 0x000ea4000c1e1900 */
[----:B--2---:R-:W-:-:S04]  /*21a0*/  IMAD R8, R11, R8, R8 ;  /* 0x000000080b087224 */ /* 0x004fc800078e0208 */
[----:B0-----:R-:W-:Y:S02]  /*21b0*/  IMAD.IADD R21, R7, 0x1, R8 ;  /* 0x0000000107157824 */ /* 0x001fe400078e0208 */
[----:B------:R-:W0:Y:S04]  /*21c0*/  LDS.128 R8, [UR7] ;  /* 0x00000007ff087984 */ /* 0x000e280008000c00 */
        /* <DEDUP_REMOVED lines=16> */
[----:B------:R-:W0:Y:S04]  /*22d0*/  LDS.128 R8, [UR7+0x10] ;  /* 0x00001007ff087984 */ /* 0x000e280008000c00 */
        /* <DEDUP_REMOVED lines=8> */
[----:B------:R1:W-:Y:S04]  /*2360*/  STG.E desc[UR14][R14.64+0x4], R9 ;  /* 0x000004090e007986 */ /* 0x0003e8000c10190e */
[----:B------:R-:W2:Y:S02]  /*2370*/  LDG.E R11, desc[UR14][R16.64+0x1c] ;  /* 0x00001c0e100b7981 */ /* 0x000ea4000c1e1900 */
[----:B--2---:R-:W-:-:S05]  /*2380*/  IMAD R10, R10, R11, R11 ;  /* 0x0000000b0a0a7224 */ /* 0x004fca00078e020b */
[----:B------:R-:W-:-:S05]  /*2390*/  IADD3 R11, PT, PT, R9, R10, RZ ;  /* 0x0000000a090b7210 */ /* 0x000fca0007ffe0ff */
[----:B------:R1:W-:Y:S02]  /*23a0*/  STG.E desc[UR14][R14.64+0x4], R11 ;  /* 0x0000040b0e007986 */ /* 0x0003e4000c10190e */
.L_x_30:
[----:B------:R-:W2:Y:S01]  /*23b0*/  LDCU.64 UR8, c[0x0][0x380] ;  /* 0x00007000ff0877ac */ /* 0x000ea20008000a00 */
[----:B------:R-:W-:Y:S01]  /*23c0*/  UISETP.GT.AND UP0, UPT, UR4, 0x1, UPT ;  /* 0x000000010400788c */ /* 0x000fe2000bf04270 */
[----:B--2---:R-:W-:-:S04]  /*23d0*/  LEA R8, P0, R5, UR8, 0x3 ;  /* 0x0000000805087c11 */ /* 0x004fc8000f8018ff */
[----:B-1----:R-:W-:-:S04]  /*23e0*/  LEA.HI.X R9, R5, UR9, R6, 0x3, P0 ;  /* 0x0000000905097c11 */ /* 0x002fc800080f1c06 */
[----:B------:R-:W-:Y:S05]  /*23f0*/  BRA.U UP0, `(.L_x_32) ;  /* 0x0000000100d07547 */ /* 0x000fea000b800000 */
[----:B------:R-:W-:-:S04]  /*2400*/  UISETP.LT.U32.AND UP0, UPT, UR4, 0x2, UPT ;  /* 0x000000020400788c */ /* 0x000fc8000bf01070 */
[----:B------:R-:W-:-:S04]  /*2410*/  USEL UR7, UR4, 0x2, UP0 ;  /* 0x0000000204077887 */ /* 0x000fc80008000000 */
[----:B------:R-:W-:-:S12]  /*2420*/  USHF.L.U32 UR7, UR7, 0x2, URZ ;  /* 0x0000000207077899 */ /* 0x000fd800080006ff */
[----:B------:R-:W1:Y:S02]  /*2430*/  LDCU UR8, c[0x2][UR7+0xc] ;  /* 0x00800180070877ac */ /* 0x000e640008000800 */
[----:B-1----:R-:W-:-:S10]  /*2440*/  USHF.R.S32.HI UR9, URZ, 0x1f, UR8 ;  /* 0x0000001fff097899 */ /* 0x002fd40008011408 */
.L_x_123:
[----:B------:R-:W-:Y:S05]  /*2450*/  BRXU UR8 -0x2460                                                             (*"BRANCH_TARGETS .L_x_124,.L_x_125,.L_x_33"*) ;  /* 0xffffffd808e87958 */ /* 0x000fea000b83ffff */
.L_x_125:
[----:B------:R-:W0:Y:S02]  /*2460*/  LDG.E R6, desc[UR14][R18.64] ;  /* 0x0000000e12067981 */ /* 0x000e24000c1e1900 */
[----:B0-----:R-:W0:Y:S02]  /*2470*/  I2F.F64 R6, R6 ;  /* 0x0000000600067312 */ /* 0x001e240000201c00 */
[----:B0-----:R2:W-:Y:S04]  /*2480*/  STG.E.64 desc[UR14][R8.64+0x8], R6 ;  /* 0x0000080608007986 */ /* 0x0015e8000c101b0e */
[----:B------:R-:W3:Y:S02]  /*2490*/  LDG.E R5, desc[UR14][R18.64] ;  /* 0x0000000e12057981 */ /* 0x000ee4000c1e1900 */
[----:B---3--:R-:W-:-:S05]  /*24a0*/  VIADD R5, R5, 0xffffffff ;  /* 0xffffffff05057836 */ /* 0x008fca0000000000 */
[----:B------:R2:W-:Y:S01]  /*24b0*/  STG.E desc[UR14][R18.64], R5 ;  /* 0x0000000512007986 */ /* 0x0005e2000c10190e */
[----:B------:R-:W-:Y:S05]  /*24c0*/  BRA `(.L_x_33) ;  /* 0x0000000400607947 */ /* 0x000fea0003800000 */
.L_x_124:
[----:B0-----:R-:W2:Y:S01]  /*24d0*/  LDG.E R7, desc[UR14][R18.64+0x4] ;  /* 0x0000040e12077981 */ /* 0x001ea2000c1e1900 */
[----:B------:R-:W-:Y:S01]  /*24e0*/  BSSY.RECONVERGENT B0, `(.L_x_34) ;  /* 0x0000006000007945 */ /* 0x000fe20003800200 */
[----:B------:R-:W-:Y:S01]  /*24f0*/  MOV R6, 0x2540 ;  /* 0x0000254000067802 */ /* 0x000fe20000000f00 */
[----:B--2---:R-:W0:Y:S02]  /*2500*/  I2F.F64 R10, R7 ;  /* 0x00000007000a7312 */ /* 0x004e240000201c00 */
[----:B0-----:R-:W-:-:S10]  /*2510*/  DADD R14, -RZ, |R10| ;  /* 0x00000000ff0e7229 */ /* 0x001fd4000000050a */
[----:B------:R-:W-:-:S07]  /*2520*/  IMAD.MOV.U32 R5, RZ, RZ, R15 ;  /* 0x000000ffff057224 */ /* 0x000fce00078e000f */
[----:B------:R-:W-:Y:S05]  /*2530*/  CALL.REL.NOINC `($_Z15fill_ell_matrixPdPiiiiS0_S0_$__internal_accurate_pow) ;  /* 0x0000003400bc7944 */ /* 0x000fea0003c00000 */
[----:B------:R-:W-:Y:S05]  /*2540*/  BSYNC.RECONVERGENT B0 ;  /* 0x0000000000007941 */ /* 0x000fea0003800200 */
.L_x_34:
[C---:B------:R-:W-:Y:S01]  /*2550*/  ISETP.NE.AND P0, PT, R7.reuse, RZ, PT ;  /* 0x000000ff0700720c */ /* 0x040fe20003f05270 */
[----:B------:R-:W-:Y:S01]  /*2560*/  BSSY.RECONVERGENT B0, `(.L_x_35) ;  /* 0x0000016000007945 */ /* 0x000fe20003800200 */
[----:B------:R-:W-:Y:S02]  /*2570*/  ISETP.NE.AND P1, PT, R7, 0x1, PT ;  /* 0x000000010700780c */ /* 0x000fe40003f25270 */
[----:B------:R-:W-:Y:S02]  /*2580*/  FSEL R10, R14, RZ, P0 ;  /* 0x000000ff0e0a7208 */ /* 0x000fe40000000000 */
[----:B------:R-:W-:-:S06]  /*2590*/  FSEL R11, R20, RZ, P0 ;  /* 0x000000ff140b7208 */ /* 0x000fcc0000000000 */
[----:B------:R-:W-:-:S06]  /*25a0*/  DADD R20, R10, 1 ;  /* 0x3ff000000a147429 */ /* 0x000fcc0000000000 */
[----:B------:R-:W0:Y:S04]  /*25b0*/  MUFU.RCP64H R11, R21 ;  /* 0x00000015000b7308 */ /* 0x000e280000001800 */
[----:B------:R-:W-:-:S04]  /*25c0*/  IADD3 R10, PT, PT, R21, 0x300402, RZ ;  /* 0x00300402150a7810 */ /* 0x000fc80007ffe0ff */
[----:B------:R-:W-:Y:S02]  /*25d0*/  FSETP.GEU.AND P0, PT, |R10|, 5.8789094863358348022e-39, PT ;  /* 0x004004020a00780b */ /* 0x000fe40003f0e200 */
[----:B0-----:R-:W-:-:S08]  /*25e0*/  DFMA R14, -R20, R10, 1 ;  /* 0x3ff00000140e742b */ /* 0x001fd0000000010a */
[----:B------:R-:W-:-:S08]  /*25f0*/  DFMA R14, R14, R14, R14 ;  /* 0x0000000e0e0e722b */ /* 0x000fd0000000000e */
[----:B------:R-:W-:-:S08]  /*2600*/  DFMA R14, R10, R14, R10 ;  /* 0x0000000e0a0e722b */ /* 0x000fd0000000000a */
[----:B------:R-:W-:-:S08]  /*2610*/  DFMA R16, -R20, R14, 1 ;  /* 0x3ff000001410742b */ /* 0x000fd0000000010e */
[----:B------:R-:W-:Y:S01]  /*2620*/  DFMA R14, R14, R16, R14 ;  /* 0x000000100e0e722b */ /* 0x000fe2000000000e */
[----:B------:R-:W-:Y:S10]  /*2630*/  @P0 BRA `(.L_x_36) ;  /* 0x0000000000200947 */ /* 0x000ff40003800000 */
[----:B------:R-:W-:Y:S01]  /*2640*/  LOP3.LUT R5, R21, 0x7fffffff, RZ, 0xc0, !PT ;  /* 0x7fffffff15057812 */ /* 0x000fe200078ec0ff */
[----:B------:R-:W-:Y:S01]  /*2650*/  IMAD.MOV.U32 R6, RZ, RZ, R20 ;  /* 0x000000ffff067224 */ /* 0x000fe200078e0014 */
[----:B------:R-:W-:Y:S01]  /*2660*/  MOV R10, 0x26a0 ;  /* 0x000026a0000a7802 */ /* 0x000fe20000000f00 */
[----:B------:R-:W-:Y:S01]  /*2670*/  IMAD.MOV.U32 R11, RZ, RZ, R21 ;  /* 0x000000ffff0b7224 */ /* 0x000fe200078e0015 */
[----:B------:R-:W-:-:S07]  /*2680*/  IADD3 R16, PT, PT, R5, -0x100000, RZ ;  /* 0xfff0000005107810 */ /* 0x000fce0007ffe0ff */
[----:B------:R-:W-:Y:S05]  /*2690*/  CALL.REL.NOINC `($__internal_0_$__cuda_sm20_dblrcp_rn_slowpath_v3) ;  /* 0x0000002800b87944 */ /* 0x000fea0003c00000 */
[----:B------:R-:W-:Y:S02]  /*26a0*/  IMAD.MOV.U32 R14, RZ, RZ, R6 ;  /* 0x000000ffff0e7224 */ /* 0x000fe400078e0006 */
[----:B------:R-:W-:-:S07]  /*26b0*/  IMAD.MOV.U32 R15, RZ, RZ, R7 ;  /* 0x000000ffff0f7224 */ /* 0x000fce00078e0007 */
.L_x_36:
[----:B------:R-:W-:Y:S05]  /*26c0*/  BSYNC.RECONVERGENT B0 ;  /* 0x0000000000007941 */ /* 0x000fea0003800200 */
.L_x_35:
[----:B------:R-:W-:Y:S02]  /*26d0*/  FSEL R6, R14, RZ, P1 ;  /* 0x000000ff0e067208 */ /* 0x000fe40000800000 */
[----:B------:R-:W-:-:S05]  /*26e0*/  FSEL R7, R15, 1.75, P1 ;  /* 0x3fe000000f077808 */ /* 0x000fca0000800000 */
[----:B------:R3:W-:Y:S04]  /*26f0*/  STG.E.64 desc[UR14][R8.64+0x8], R6 ;  /* 0x0000080608007986 */ /* 0x0007e8000c101b0e */
[----:B------:R-:W2:Y:S02]  /*2700*/  LDG.E R5, desc[UR14][R18.64] ;  /* 0x0000000e12057981 */ /* 0x000ea4000c1e1900 */
[----:B--2---:R-:W-:-:S05]  /*2710*/  IADD3 R5, PT, PT, R5, 0x1, RZ ;  /* 0x0000000105057810 */ /* 0x004fca0007ffe0ff */
[----:B------:R3:W-:Y:S01]  /*2720*/  STG.E desc[UR14][R18.64], R5 ;  /* 0x0000000512007986 */ /* 0x0007e2000c10190e */
[----:B------:R-:W-:Y:S05]  /*2730*/  BRA `(.L_x_33) ;  /* 0x0000000000c47947 */ /* 0x000fea0003800000 */
.L_x_32:
[----:B------:R-:W-:-:S09]  /*2740*/  UISETP.NE.AND UP0, UPT, UR4, 0x2, UPT ;  /* 0x000000020400788c */ /* 0x000fd2000bf05270 */
[----:B------:R-:W-:Y:S05]  /*2750*/  BRA.U !UP0, `(.L_x_37) ;  /* 0x0000000108247547 */ /* 0x000fea000b800000 */
[----:B------:R-:W-:-:S09]  /*2760*/  UISETP.NE.AND UP0, UPT, UR4, 0x3, UPT ;  /* 0x000000030400788c */ /* 0x000fd2000bf05270 */
[----:B------:R-:W-:Y:S05]  /*2770*/  BRA.U UP0, `(.L_x_33) ;  /* 0x0000000100b47547 */ /* 0x000fea000b800000 */
[----:B------:R-:W0:Y:S02]  /*2780*/  LDG.E R6, desc[UR14][R18.64+0x4] ;  /* 0x0000040e12067981 */ /* 0x000e24000c1e1900 */
[----:B0-----:R-:W0:Y:S02]  /*2790*/  I2F.F64 R6, R6 ;  /* 0x0000000600067312 */ /* 0x001e240000201c00 */
[----:B0-----:R1:W-:Y:S04]  /*27a0*/  STG.E.64 desc[UR14][R8.64+0x8], R6 ;  /* 0x0000080608007986 */ /* 0x0013e8000c101b0e */
[----:B------:R-:W2:Y:S02]  /*27b0*/  LDG.E R5, desc[UR14][R18.64+0x4] ;  /* 0x0000040e12057981 */ /* 0x000ea4000c1e1900 */
[----:B--2---:R-:W-:-:S05]  /*27c0*/  VIADD R5, R5, 0xffffffff ;  /* 0xffffffff05057836 */ /* 0x004fca0000000000 */
[----:B------:R1:W-:Y:S01]  /*27d0*/  STG.E desc[UR14][R18.64+0x4], R5 ;  /* 0x0000040512007986 */ /* 0x0003e2000c10190e */
[----:B------:R-:W-:Y:S05]  /*27e0*/  BRA `(.L_x_33) ;  /* 0x0000000000987947 */ /* 0x000fea0003800000 */
.L_x_37:
        /* <DEDUP_REMOVED lines=8> */
.L_x_38:
        /* <DEDUP_REMOVED lines=23> */
.L_x_40:
[----:B------:R-:W-:Y:S05]  /*29e0*/  BSYNC.RECONVERGENT B0 ;  /* 0x0000000000007941 */ /* 0x000fea0003800200 */
.L_x_39:
[----:B------:R-:W-:Y:S02]  /*29f0*/  FSEL R6, R14, RZ, P1 ;  /* 0x000000ff0e067208 */ /* 0x000fe40000800000 */
[----:B------:R-:W-:-:S05]  /*2a00*/  FSEL R7, R15, 1.75, P1 ;  /* 0x3fe000000f077808 */ /* 0x000fca0000800000 */
[----:B------:R0:W-:Y:S04]  /*2a10*/  STG.E.64 desc[UR14][R8.64+0x8], R6 ;  /* 0x0000080608007986 */ /* 0x0001e8000c101b0e */
[----:B------:R-:W2:Y:S02]  /*2a20*/  LDG.E R5, desc[UR14][R18.64+0x4] ;  /* 0x0000040e12057981 */ /* 0x000ea4000c1e1900 */
[----:B--2---:R-:W-:-:S05]  /*2a30*/  IADD3 R5, PT, PT, R5, 0x1, RZ ;  /* 0x0000000105057810 */ /* 0x004fca0007ffe0ff */
[----:B------:R0:W-:Y:S02]  /*2a40*/  STG.E desc[UR14][R18.64+0x4], R5 ;  /* 0x0000040512007986 */ /* 0x0001e4000c10190e */
.L_x_33:
[----:B------:R-:W-:-:S04]  /*2a50*/  UIADD3 UR4, UP0, UPT, UR4, 0x1, URZ ;  /* 0x0000000104047890 */ /* 0x000fc8000ff1e0ff */
[----:B------:R-:W-:Y:S02]  /*2a60*/  UIADD3.X UR5, UPT, UPT, URZ, UR5, URZ, UP0, !UPT ;  /* 0x00000005ff057290 */ /* 0x000fe400087fe4ff */
[----:B------:R-:W-:-:S04]  /*2a70*/  UISETP.NE.U32.AND UP0, UPT, UR4, UR10, UPT ;  /* 0x0000000a0400728c */ /* 0x000fc8000bf05070 */
[----:B------:R-:W-:-:S09]  /*2a80*/  UISETP.NE.AND.EX UP0, UPT, UR5, UR11, UPT, UP0 ;  /* 0x0000000b0500728c */ /* 0x000fd2000bf05300 */
[----:B------:R-:W-:Y:S05]  /*2a90*/  BRA.U !UP0, `(.L_x_25) ;  /* 0x0000001908787547 */ /* 0x000fea000b800000 */
[----:B------:R-:W-:Y:S05]  /*2aa0*/  BRA `(.L_x_41) ;  /* 0xffffffec005c7947 */ /* 0x000fea000383ffff */
.L_x_26:
[----:B------:R-:W-:Y:S02]  /*2ab0*/  UIADD3 UR7, UP1, UPT, UR8, -0x1, URZ ;  /* 0xffffffff08077890 */ /* 0x000fe4000ff3e0ff */
[----:B------:R-:W-:Y:S02]  /*2ac0*/  UIADD3 UR18, UPT, UPT, UR8, 0xf, URZ ;  /* 0x0000000f08127890 */ /* 0x000fe4000fffe0ff */
[----:B------:R-:W-:Y:S02]  /*2ad0*/  UISETP.GT.U32.AND UP0, UPT, UR17, 0x1, UPT ;  /* 0x000000011100788c */ /* 0x000fe4000bf04070 */
[----:B------:R-:W-:Y:S02]  /*2ae0*/  UIADD3 UR8, UPT, UPT, UR8, 0x7, URZ ;  /* 0x0000000708087890 */ /* 0x000fe4000fffe0ff */
[----:B------:R-:W-:Y:S02]  /*2af0*/  UISETP.GT.U32.AND.EX UP0, UPT, UR6, URZ, UPT, UP0 ;  /* 0x000000ff0600728c */ /* 0x000fe4000bf04100 */
[----:B------:R-:W-:-:S02]  /*2b00*/  ULOP3.LUT UR9, UR18, 0xf, URZ, 0xc0, !UPT ;  /* 0x0000000f12097892 */ /* 0x000fc4000f8ec0ff */
[----:B------:R-:W-:Y:S02]  /*2b10*/  ULOP3.LUT UR10, UR8, 0x7, URZ, 0xc0, !UPT ;  /* 0x00000007080a7892 */ /* 0x000fe4000f8ec0ff */
[----:B------:R-:W-:Y:S02]  /*2b20*/  UIADD3.X UR19, UPT, UPT, UR16, -0x1, URZ, UP1, !UPT ;  /* 0xffffffff10137890 */ /* 0x000fe40008ffe4ff */
[----:B------:R-:W-:Y:S02]  /*2b30*/  ULOP3.LUT UR7, UR7, 0xfffffff0, URZ, 0xc0, !UPT ;  /* 0xfffffff007077892 */ /* 0x000fe4000f8ec0ff */
[----:B------:R-:W-:Y:S02]  /*2b40*/  ULOP3.LUT UR8, UR8, 0x3, URZ, 0xc0, !UPT ;  /* 0x0000000308087892 */ /* 0x000fe4000f8ec0ff */
[----:B------:R-:W-:Y:S02]  /*2b50*/  USEL UR20, UR17, 0x1, UP0 ;  /* 0x0000000111147887 */ /* 0x000fe40008000000 */
[----:B------:R-:W-:-:S02]  /*2b60*/  USEL UR21, UR6, URZ, UP0 ;  /* 0x000000ff06157287 */ /* 0x000fc40008000000 */
[----:B------:R-:W-:Y:S02]  /*2b70*/  UIADD3 UR9, UPT, UPT, UR9, -0x1, URZ ;  /* 0xffffffff09097890 */ /* 0x000fe4000fffe0ff */
[----:B------:R-:W-:Y:S01]  /*2b80*/  UIADD3 UR10, UPT, UPT, UR10, -0x1, URZ ;  /* 0xffffffff0a0a7890 */ /* 0x000fe2000fffe0ff */
[----:B------:R-:W-:Y:S01]  /*2b90*/  UMOV UR4, URZ ;  /* 0x000000ff00047c82 */ /* 0x000fe20008000000 */
[----:B------:R-:W-:-:S10]  /*2ba0*/  UMOV UR5, URZ ;  /* 0x000000ff00057c82 */ /* 0x000fd40008000000 */
.L_x_65:
[----:B------:R-:W-:-:S09]  /*2bb0*/  UISETP.GT.AND UP0, UPT, UR4, 0x1, UPT ;  /* 0x000000010400788c */ /* 0x000fd2000bf04270 */
[----:B-1234-:R-:W-:Y:S05]  /*2bc0*/  BRA.U UP0, `(.L_x_42) ;  /* 0x0000000100387547 */ /* 0x01efea000b800000 */
[----:B------:R-:W-:-:S04]  /*2bd0*/  UISETP.LT.U32.AND UP0, UPT, UR4, 0x2, UPT ;  /* 0x000000020400788c */ /* 0x000fc8000bf01070 */
[----:B------:R-:W-:-:S04]  /*2be0*/  USEL UR11, UR4, 0x2, UP0 ;  /* 0x00000002040b7887 */ /* 0x000fc80008000000 */
[----:B------:R-:W-:-:S12]  /*2bf0*/  USHF.L.U32 UR11, UR11, 0x2, URZ ;  /* 0x000000020b0b7899 */ /* 0x000fd800080006ff */
[----:B------:R-:W1:Y:S02]  /*2c00*/  LDCU UR12, c[0x2][UR11+0x18] ;  /* 0x008003000b0c77ac */ /* 0x000e640008000800 */
[----:B-1----:R-:W-:-:S10]  /*2c10*/  USHF.R.S32.HI UR13, URZ, 0x1f, UR12 ;  /* 0x0000001fff0d7899 */ /* 0x002fd4000801140c */
.L_x_127:
[----:B------:R-:W-:Y:S05]  /*2c20*/  BRXU UR12 -0x2c30                                                            (*"BRANCH_TARGETS .L_x_128,.L_x_129,.L_x_43"*) ;  /* 0xffffffd00cf47958 */ /* 0x000fea000b83ffff */
.L_x_129:
[----:B------:R-:W2:Y:S02]  /*2c30*/  LDG.E R2, desc[UR14][R18.64] ;  /* 0x0000000e12027981 */ /* 0x000ea4000c1e1900 */
[----:B--2---:R-:W-:-:S05]  /*2c40*/  VIADD R3, R2, 0x1 ;  /* 0x0000000102037836 */ /* 0x004fca0000000000 */
[----:B------:R4:W-:Y:S01]  /*2c50*/  STG.E desc[UR14][R18.64], R3 ;  /* 0x0000000312007986 */ /* 0x0009e2000c10190e */
[----:B------:R-:W-:Y:S05]  /*2c60*/  BRA `(.L_x_43) ;  /* 0x0000000000487947 */ /* 0x000fea0003800000 */
.L_x_128:
[----:B------:R-:W2:Y:S02]  /*2c70*/  LDG.E R3, desc[UR14][R18.64] ;  /* 0x0000000e12037981 */ /* 0x000ea4000c1e1900 */
[----:B--2---:R-:W-:-:S05]  /*2c80*/  VIADD R3, R3, 0xffffffff ;  /* 0xffffffff03037836 */ /* 0x004fca0000000000 */
[----:B------:R3:W-:Y:S01]  /*2c90*/  STG.E desc[UR14][R18.64], R3 ;  /* 0x0000000312007986 */ /* 0x0007e2000c10190e */
[----:B------:R-:W-:Y:S05]  /*2ca0*/  BRA `(.L_x_43) ;  /* 0x0000000000387947 */ /* 0x000fea0003800000 */
.L_x_42:
[----:B------:R-:W-:Y:S01]  /*2cb0*/  IMAD.U32 R3, RZ, RZ, UR4 ;  /* 0x00000004ff037e24 */ /* 0x000fe2000f8e00ff */
[----:B------:R-:W-:-:S04]  /*2cc0*/  MOV R2, 0xfffffffe ;  /* 0xfffffffe00027802 */ /* 0x000fc80000000f00 */
[----:B------:R-:W-:-:S05]  /*2cd0*/  VIADDMNMX.U32 R2, R2, R3, 0x2, PT ;  /* 0x0000000202027446 */ /* 0x000fca0003800003 */
[----:B------:R-:W-:-:S04]  /*2ce0*/  IMAD.SHL.U32 R5, R2, 0x4, RZ ;  /* 0x0000000402057824 */ /* 0x000fc800078e00ff */
[----:B------:R-:W1:Y:S02]  /*2cf0*/  LDC R2, c[0x2][R5+0x24] ;  /* 0x0080090005027b82 */ /* 0x000e640000000800 */
[----:B-1----:R-:W-:-:S04]  /*2d00*/  SHF.R.S32.HI R3, RZ, 0x1f, R2 ;  /* 0x0000001fff037819 */ /* 0x002fc80000011402 */
.L_x_131:
[----:B------:R-:W-:Y:S05]  /*2d10*/  BRX R2 -0x2d20                                                               (*"BRANCH_TARGETS .L_x_132,.L_x_133,.L_x_43"*) ;  /* 0xffffffd002b87949 */ /* 0x000fea000383ffff */
.L_x_133:
[----:B------:R-:W2:Y:S02]  /*2d20*/  LDG.E R2, desc[UR14][R18.64+0x4] ;  /* 0x0000040e12027981 */ /* 0x000ea4000c1e1900 */
[----:B--2---:R-:W-:-:S05]  /*2d30*/  IADD3 R3, PT, PT, R2, 0x1, RZ ;  /* 0x0000000102037810 */ /* 0x004fca0007ffe0ff */
[----:B------:R1:W-:Y:S01]  /*2d40*/  STG.E desc[UR14][R18.64+0x4], R3 ;  /* 0x0000040312007986 */ /* 0x0003e2000c10190e */
[----:B------:R-:W-:Y:S05]  /*2d50*/  BRA `(.L_x_43) ;  /* 0x00000000000c7947 */ /* 0x000fea0003800000 */
.L_x_132:
[----:B------:R-:W2:Y:S02]  /*2d60*/  LDG.E R3, desc[UR14][R18.64+0x4] ;  /* 0x0000040e12037981 */ /* 0x000ea4000c1e1900 */
[----:B--2---:R-:W-:-:S05]  /*2d70*/  VIADD R3, R3, 0xffffffff ;  /* 0xffffffff03037836 */ /* 0x004fca0000000000 */
[----:B------:R2:W-:Y:S02]  /*2d80*/  STG.E desc[UR14][R18.64+0x4], R3 ;  /* 0x0000040312007986 */ /* 0x0005e4000c10190e */
.L_x_43:
[----:B------:R-:W-:Y:S01]  /*2d90*/  HFMA2 R6, -RZ, RZ, 0, 0 ;  /* 0x00000000ff067431 */ /* 0x000fe200000001ff */
[----:B------:R-:W-:Y:S01]  /*2da0*/  BSSY.RECONVERGENT B0, `(.L_x_44) ;  /* 0x0000168000007945 */ /* 0x000fe20003800200 */
[----:B------:R-:W-:-:S07]  /*2db0*/  IMAD.MOV.U32 R5, RZ, RZ, RZ ;  /* 0x000000ffff057224 */ /* 0x000fce00078e00ff */
.L_x_46:
[----:B------:R-:W-:-:S04]  /*2dc0*/  LEA R2, P0, R5, R18, 0x2 ;  /* 0x0000001205027211 */ /* 0x000fc800078010ff */
[----:B-1234-:R-:W-:-:S06]  /*2dd0*/  LEA.HI.X R3, R5, R19, R6, 0x2, P0 ;  /* 0x0000001305037211 */ /* 0x01efcc00000f1406 */
[----:B------:R-:W2:Y:S02]  /*2de0*/  LDG.E R3, desc[UR14][R2.64] ;  /* 0x0000000e02037981 */ /* 0x000ea4000c1e1900 */
[----:B--2---:R-:W-:-:S13]  /*2df0*/  ISETP.GE.AND P0, PT, R3, RZ, PT ;  /* 0x000000ff0300720c */ /* 0x004fda0003f06270 */
[----:B------:R-:W-:Y:S05]  /*2e00*/  @!P0 BRA `(.L_x_45) ;  /* 0x0000001000e48947 */ /* 0x000fea0003800000 */
[----:B------:R-:W1:Y:S01]  /*2e10*/  S2R R2, SR_CgaCtaId ;  /* 0x0000000000027919 */ /* 0x000e620000008800 */
[----:B------:R-:W-:-:S04]  /*2e20*/  MOV R15, 0x400 ;  /* 0x00000400000f7802 */ /* 0x000fc80000000f00 */
[----:B-1----:R-:W-:-:S05]  /*2e30*/  LEA R15, R2, R15, 0x18 ;  /* 0x0000000f020f7211 */ /* 0x002fca00078ec0ff */
[----:B------:R-:W-:-:S06]  /*2e40*/  IMAD R2, R5, 0x4, R15 ;  /* 0x0000000405027824 */ /* 0x000fcc00078e020f */
[----:B------:R-:W1:Y:S02]  /*2e50*/  LDS R2, [R2] ;  /* 0x0000000002027984 */ /* 0x000e640000000800 */
[----:B-1----:R-:W-:-:S13]  /*2e60*/  ISETP.GT.AND P0, PT, R3, R2, PT ;  /* 0x000000020300720c */ /* 0x002fda0003f04270 */
[----:B------:R-:W-:Y:S05]  /*2e70*/  @P0 BRA `(.L_x_45) ;  /* 0x0000001000c80947 */ /* 0x000fea0003800000 */
[----:B0-----:R-:W0:Y:S01]  /*2e80*/  LDC R16, c[0x0][0x398] ;  /* 0x0000e600ff107b82 */ /* 0x001e220000000800 */
[----:B------:R-:W-:-:S05]  /*2e90*/  IADD3 R5, P0, PT, R5, 0x1, RZ ;  /* 0x0000000105057810 */ /* 0x000fca0007f1e0ff */
[----:B------:R-:W-:Y:S01]  /*2ea0*/  IMAD.X R6, RZ, RZ, R6, P0 ;  /* 0x000000ffff067224 */ /* 0x000fe200000e0606 */
[----:B0-----:R-:W-:-:S04]  /*2eb0*/  ISETP.NE.U32.AND P0, PT, R5, R16, PT ;  /* 0x000000100500720c */ /* 0x001fc80003f05070 */
[----:B------:R-:W-:-:S13]  /*2ec0*/  ISETP.NE.AND.EX P0, PT, R6, UR16, PT, P0 ;  /* 0x0000001006007c0c */ /* 0x000fda000bf05300 */
[----:B------:R-:W-:Y:S05]  /*2ed0*/  @P0 BRA `(.L_x_46) ;  /* 0xfffffffc00b80947 */ /* 0x000fea000383ffff */
[----:B------:R-:W2:Y:S01]  /*2ee0*/  LDG.E R23, desc[UR14][R18.64] ;  /* 0x0000000e12177981 */ /* 0x000ea2000c1e1900 */
[----:B------:R-:W0:Y:S01]  /*2ef0*/  LDCU.64 UR12, c[0x0][0x388] ;  /* 0x00007100ff0c77ac */ /* 0x000e220008000a00 */
[----:B------:R-:W-:-:S04]  /*2f00*/  IADD3 R14, P0, PT, R12, UR4, RZ ;  /* 0x000000040c0e7c10 */ /* 0x000fc8000ff1e0ff */
[----:B------:R-:W-:Y:S02]  /*2f10*/  IADD3.X R5, PT, PT, R4, UR5, RZ, P0, !PT ;  /* 0x0000000504057c10 */ /* 0x000fe400087fe4ff */
[----:B0-----:R-:W-:-:S04]  /*2f20*/  LEA R2, P0, R14, UR12, 0x2 ;  /* 0x0000000c0e027c11 */ /* 0x001fc8000f8010ff */
[----:B------:R-:W-:Y:S02]  /*2f30*/  LEA.HI.X R3, R14, UR13, R5, 0x2, P0 ;  /* 0x0000000d0e037c11 */ /* 0x000fe400080f1405 */
[----:B------:R-:W-:-:S03]  /*2f40*/  ISETP.GE.U32.AND P0, PT, R16, 0x2, PT ;  /* 0x000000021000780c */ /* 0x000fc60003f06070 */
[----:B--2---:R0:W-:Y:S10]  /*2f50*/  STG.E desc[UR14][R2.64+0x4], R23 ;  /* 0x0000041702007986 */ /* 0x0041f4000c10190e */
[----:B------:R-:W-:Y:S05]  /*2f60*/  @!P0 BRA `(.L_x_47) ;  /* 0x0000000c00048947 */ /* 0x000fea0003800000 */
[----:B------:R-:W-:Y:S01]  /*2f70*/  R2UR UR11, R16 ;  /* 0x00000000100b72ca */ /* 0x000fe200000e0000 */
[----:B------:R-:W-:Y:S01]  /*2f80*/  IMAD.MOV.U32 R8, RZ, RZ, RZ ;  /* 0x000000ffff087224 */ /* 0x000fe200078e00ff */
[----:B------:R-:W-:-:S11]  /*2f90*/  MOV R9, 0x1 ;  /* 0x0000000100097802 */ /* 0x000fd60000000f00 */
[----:B------:R-:W-:-:S04]  /*2fa0*/  UIADD3 UR11, UP0, UPT, UR11, -0x2, URZ ;  /* 0xfffffffe0b0b7890 */ /* 0x000fc8000ff1e0ff */
[----:B------:R-:W-:Y:S02]  /*2fb0*/  UIADD3.X UR12, UPT, UPT, UR16, -0x1, URZ, UP0, !UPT ;  /* 0xffffffff100c7890 */ /* 0x000fe400087fe4ff */
[----:B------:R-:W-:-:S04]  /*2fc0*/  UISETP.GE.U32.AND UP0, UPT, UR11, 0xf, UPT ;  /* 0x0000000f0b00788c */ /* 0x000fc8000bf06070 */
[----:B------:R-:W-:-:S09]  /*2fd0*/  UISETP.GE.U32.AND.EX UP0, UPT, UR12, URZ, UPT, UP0 ;  /* 0x000000ff0c00728c */ /* 0x000fd2000bf06100 */
[----:B------:R-:W-:Y:S05]  /*2fe0*/  BRA.U !UP0, `(.L_x_48) ;  /* 0x0000000508487547 */ /* 0x000fea000b800000 */
[----:B------:R-:W-:Y:S02]  /*2ff0*/  HFMA2 R17, -RZ, RZ, 0, 0 ;  /* 0x00000000ff117431 */ /* 0x000fe400000001ff */
[----:B------:R-:W-:-:S07]  /*3000*/  IMAD.MOV.U32 R20, RZ, RZ, 0x1 ;  /* 0x00000001ff147424 */ /* 0x000fce00078e00ff */
.L_x_49:
[----:B------:R-:W-:-:S04]  /*3010*/  LEA R6, P0, R20, R18, 0x2 ;  /* 0x0000001214067211 */ /* 0x000fc800078010ff */
[----:B------:R-:W-:-:S05]  /*3020*/  LEA.HI.X R7, R20, R19, R17, 0x2, P0 ;  /* 0x0000001314077211 */ /* 0x000fca00000f1411 */
[----:B------:R-:W2:Y:S01]  /*3030*/  LDG.E R25, desc[UR14][R6.64] ;  /* 0x0000000e06197981 */ /* 0x000ea2000c1e1900 */
[----:B------:R-:W-:-:S05]  /*3040*/  IMAD R21, R20, 0x4, R15 ;  /* 0x0000000414157824 */ /* 0x000fca00078e020f */
[----:B------:R-:W2:Y:S02]  /*3050*/  LDS.128 R8, [R21+-0x4] ;  /* 0xfffffc0015087984 */ /* 0x000ea40000000c00 */
        /* <DEDUP_REMOVED lines=14> */
[----:B------:R-:W0:Y:S04]  /*3140*/  LDS.128 R8, [R21+0xc] ;  /* 0x00000c0015087984 */ /* 0x000e280000000c00 */
        /* <DEDUP_REMOVED lines=16> */
[----:B------:R-:W0:Y:S04]  /*3250*/  LDS.128 R8, [R21+0x1c] ;  /* 0x00001c0015087984 */ /* 0x000e280000000c00 */
        /* <DEDUP_REMOVED lines=16> */
[----:B------:R-:W0:Y:S04]  /*3360*/  LDS.128 R8, [R21+0x2c] ;  /* 0x00002c0015087984 */ /* 0x000e280000000c00 */
        /* <DEDUP_REMOVED lines=13> */
[----:B------:R-:W3:Y:S02]  /*3440*/  LDG.E R8, desc[UR14][R6.64+0x3c] ;  /* 0x00003c0e06087981 */ /* 0x000ee4000c1e1900 */
[----:B---3--:R-:W-:-:S04]  /*3450*/  IMAD R8, R11, R8, R8 ;  /* 0x000000080b087224 */ /* 0x008fc800078e0208 */
[----:B0-----:R-:W-:Y:S01]  /*3460*/  IMAD.IADD R23, R25, 0x1, R8 ;  /* 0x0000000119177824 */ /* 0x001fe200078e0208 */
[----:B------:R-:W-:-:S04]  /*3470*/  IADD3 R8, P1, PT, R20, 0xf, RZ ;  /* 0x0000000f14087810 */ /* 0x000fc80007f3e0ff */
[----:B------:R2:W-:Y:S01]  /*3480*/  STG.E desc[UR14][R2.64+0x4], R23 ;  /* 0x0000041702007986 */ /* 0x0005e2000c10190e */
[----:B------:R-:W-:Y:S02]  /*3490*/  ISETP.NE.U32.AND P0, PT, R8, UR7, PT ;  /* 0x0000000708007c0c */ /* 0x000fe4000bf05070 */
[----:B------:R-:W-:Y:S02]  /*34a0*/  IADD3.X R8, PT, PT, RZ, R17, RZ, P1, !PT ;  /* 0x00000011ff087210 */ /* 0x000fe40000ffe4ff */
[----:B-1----:R-:W-:Y:S02]  /*34b0*/  IADD3 R9, P1, PT, R20, 0x10, RZ ;  /* 0x0000001014097810 */ /* 0x002fe40007f3e0ff */
[----:B------:R-:W-:-:S03]  /*34c0*/  ISETP.NE.AND.EX P0, PT, R8, UR19, PT, P0 ;  /* 0x0000001308007c0c */ /* 0x000fc6000bf05300 */
[----:B------:R-:W-:Y:S02]  /*34d0*/  IMAD.X R8, RZ, RZ, R17, P1 ;  /* 0x000000ffff087224 */ /* 0x000fe400008e0611 */
[----:B------:R-:W-:-:S03]  /*34e0*/  IMAD.MOV.U32 R20, RZ, RZ, R9 ;  /* 0x000000ffff147224 */ /* 0x000fc600078e0009 */
[----:B------:R-:W-:-:S05]  /*34f0*/  MOV R17, R8 ;  /* 0x0000000800117202 */ /* 0x000fca0000000f00 */
[----:B--2---:R-:W-:Y:S05]  /*3500*/  @P0 BRA `(.L_x_49) ;  /* 0xfffffff800c00947 */ /* 0x004fea000383ffff */
.L_x_48:
[----:B------:R-:W-:-:S05]  /*3510*/  VIADD R16, R16, 0xffffffff ;  /* 0xffffffff10107836 */ /* 0x000fca0000000000 */
[----:B------:R-:W-:-:S13]  /*3520*/  LOP3.LUT P0, RZ, R16, 0xf, RZ, 0xc0, !PT ;  /* 0x0000000f10ff7812 */ /* 0x000fda000780c0ff */
[----:B------:R-:W-:Y:S05]  /*3530*/  @!P0 BRA `(.L_x_47) ;  /* 0x0000000400908947 */ /* 0x000fea0003800000 */
[----:B------:R-:W-:Y:S02]  /*3540*/  UISETP.GE.U32.AND UP0, UPT, UR9, 0x7, UPT ;  /* 0x000000070900788c */ /* 0x000fe4000bf06070 */
[----:B------:R-:W-:-:S07]  /*3550*/  ULOP3.LUT UP1, URZ, UR18, 0x7, URZ, 0xc0, !UPT ;  /* 0x0000000712ff7892 */ /* 0x000fce000f82c0ff */
[----:B------:R-:W-:Y:S05]  /*3560*/  BRA.U !UP0, `(.L_x_50) ;  /* 0x0000000108b47547 */ /* 0x000fea000b800000 */
[----:B------:R-:W-:-:S04]  /*3570*/  LEA R6, P0, R9, R18, 0x2 ;  /* 0x0000001209067211 */ /* 0x000fc800078010ff */
[----:B------:R-:W-:-:S05]  /*3580*/  LEA.HI.X R7, R9, R19, R8, 0x2, P0 ;  /* 0x0000001309077211 */ /* 0x000fca00000f1408 */
[----:B------:R-:W2:Y:S01]  /*3590*/  LDG.E R11, desc[UR14][R6.64] ;  /* 0x0000000e060b7981 */ /* 0x000ea2000c1e1900 */
[----:B------:R-:W-:-:S05]  /*35a0*/  IMAD R10, R9, 0x4, R15 ;  /* 0x00000004090a7824 */ /* 0x000fca00078e020f */
[----:B------:R-:W2:Y:S04]  /*35b0*/  LDS R16, [R10+-0x4] ;  /* 0xfffffc000a107984 */ /* 0x000ea80000000800 */
[----:B------:R-:W-:Y:S04]  /*35c0*/  LDS R17, [R10+0x4] ;  /* 0x000004000a117984 */ /* 0x000fe80000000800 */
[----:B------:R-:W-:Y:S01]  /*35d0*/  LDS R21, [R10+0x8] ;  /* 0x000008000a157984 */ /* 0x000fe20000000800 */
[----:B--2---:R-:W-:-:S05]  /*35e0*/  IMAD R16, R11, R16, R11 ;  /* 0x000000100b107224 */ /* 0x004fca00078e020b */
[----:B0-----:R-:W-:Y:S02]  /*35f0*/  IADD3 R23, PT, PT, R23, R16, RZ ;  /* 0x0000001017177210 */ /* 0x001fe40007ffe0ff */
[----:B------:R-:W0:Y:S04]  /*3600*/  LDS R16, [R10] ;  /* 0x000000000a107984 */ /* 0x000e280000000800 */
[----:B------:R-:W-:Y:S04]  /*3610*/  STG.E desc[UR14][R2.64+0x4], R23 ;  /* 0x0000041702007986 */ /* 0x000fe8000c10190e */
        /* <DEDUP_REMOVED lines=10> */
[----:B------:R-:W-:Y:S02]  /*36c0*/  IADD3 R21, PT, PT, R17, R16, RZ ;  /* 0x0000001011157210 */ /* 0x000fe40007ffe0ff */
[----:B------:R-:W1:Y:S04]  /*36d0*/  LDS R16, [R10+0xc] ;  /* 0x00000c000a107984 */ /* 0x000e680000000800 */
[----:B------:R-:W-:Y:S04]  /*36e0*/  STG.E desc[UR14][R2.64+0x4], R21 ;  /* 0x0000041502007986 */ /* 0x000fe8000c10190e */
[----:B0-----:R-:W1:Y:S04]  /*36f0*/  LDG.E R11, desc[UR14][R6.64+0x10] ;  /* 0x0000100e060b7981 */ /* 0x001e68000c1e1900 */
[----:B------:R-:W0:Y:S01]  /*3700*/  LDS R17, [R10+0x10] ;  /* 0x000010000a117984 */ /* 0x000e220000000800 */
[----:B-1----:R-:W-:-:S04]  /*3710*/  IMAD R16, R11, R16, R11 ;  /* 0x000000100b107224 */ /* 0x002fc800078e020b */
[----:B------:R-:W-:Y:S02]  /*3720*/  IMAD.IADD R11, R21, 0x1, R16 ;  /* 0x00000001150b7824 */ /* 0x000fe400078e0210 */
[----:B------:R-:W1:Y:S04]  /*3730*/  LDS R21, [R10+0x14] ;  /* 0x000014000a157984 */ /* 0x000e680000000800 */
[----:B------:R2:W-:Y:S04]  /*3740*/  STG.E desc[UR14][R2.64+0x4], R11 ;  /* 0x0000040b02007986 */ /* 0x0005e8000c10190e */
[----:B------:R-:W0:Y:S02]  /*3750*/  LDG.E R16, desc[UR14][R6.64+0x14] ;  /* 0x0000140e06107981 */ /* 0x000e24000c1e1900 */
[----:B0-----:R-:W-:-:S04]  /*3760*/  IMAD R16, R16, R17, R16 ;  /* 0x0000001110107224 */ /* 0x001fc800078e0210 */
[----:B------:R-:W-:-:S05]  /*3770*/  IMAD.IADD R17, R11, 0x1, R16 ;  /* 0x000000010b117824 */ /* 0x000fca00078e0210 */
[----:B------:R-:W-:Y:S04]  /*3780*/  STG.E desc[UR14][R2.64+0x4], R17 ;  /* 0x0000041102007986 */ /* 0x000fe8000c10190e */
[----:B------:R-:W1:Y:S02]  /*3790*/  LDG.E R16, desc[UR14][R6.64+0x18] ;  /* 0x0000180e06107981 */ /* 0x000e64000c1e1900 */
[----:B-1----:R-:W-:-:S05]  /*37a0*/  IMAD R16, R16, R21, R16 ;  /* 0x0000001510107224 */ /* 0x002fca00078e0210 */
[----:B------:R-:W-:Y:S02]  /*37b0*/  IADD3 R21, PT, PT, R17, R16, RZ ;  /* 0x0000001011157210 */ /* 0x000fe40007ffe0ff */
[----:B------:R-:W0:Y:S04]  /*37c0*/  LDS R16, [R10+0x18] ;  /* 0x000018000a107984 */ /* 0x000e280000000800 */
[----:B------:R1:W-:Y:S04]  /*37d0*/  STG.E desc[UR14][R2.64+0x4], R21 ;  /* 0x0000041502007986 */ /* 0x0003e8000c10190e */
[----:B--2---:R-:W0:Y:S01]  /*37e0*/  LDG.E R11, desc[UR14][R6.64+0x1c] ;  /* 0x00001c0e060b7981 */ /* 0x004e22000c1e1900 */
[----:B------:R-:W-:-:S05]  /*37f0*/  IADD3 R9, P0, PT, R9, 0x8, RZ ;  /* 0x0000000809097810 */ /* 0x000fca0007f1e0ff */
[----:B------:R-:W-:Y:S02]  /*3800*/  IMAD.X R8, RZ, RZ, R8, P0 ;  /* 0x000000ffff087224 */ /* 0x000fe400000e0608 */
[----:B0-----:R-:W-:-:S04]  /*3810*/  IMAD R16, R11, R16, R11 ;  /* 0x000000100b107224 */ /* 0x001fc800078e020b */
[----:B------:R-:W-:-:S05]  /*3820*/  IMAD.IADD R23, R21, 0x1, R16 ;  /* 0x0000000115177824 */ /* 0x000fca00078e0210 */
[----:B------:R1:W-:Y:S02]  /*3830*/  STG.E desc[UR14][R2.64+0x4], R23 ;  /* 0x0000041702007986 */ /* 0x0003e4000c10190e */
.L_x_50:
[----:B------:R-:W-:Y:S05]  /*3840*/  BRA.U !UP1, `(.L_x_47) ;  /* 0x0000000109cc7547 */ /* 0x000fea000b800000 */
[----:B------:R-:W-:Y:S02]  /*3850*/  UISETP.GE.U32.AND UP0, UPT, UR10, 0x3, UPT ;  /* 0x000000030a00788c */ /* 0x000fe4000bf06070 */
[----:B------:R-:W-:-:S07]  /*3860*/  UISETP.NE.AND UP1, UPT, UR8, URZ, UPT ;  /* 0x000000ff0800728c */ /* 0x000fce000bf25270 */
[----:B------:R-:W-:Y:S05]  /*3870*/  BRA.U !UP0, `(.L_x_51) ;  /* 0x0000000108647547 */ /* 0x000fea000b800000 */
[----:B------:R-:W-:-:S04]  /*3880*/  LEA R6, P0, R9, R18, 0x2 ;  /* 0x0000001209067211 */ /* 0x000fc800078010ff */
[----:B------:R-:W-:-:S05]  /*3890*/  LEA.HI.X R7, R9, R19, R8, 0x2, P0 ;  /* 0x0000001309077211 */ /* 0x000fca00000f1408 */
[----:B------:R-:W2:Y:S01]  /*38a0*/  LDG.E R10, desc[UR14][R6.64] ;  /* 0x0000000e060a7981 */ /* 0x000ea2000c1e1900 */
[----:B------:R-:W-:-:S05]  /*38b0*/  LEA R16, R9, R15, 0x2 ;  /* 0x0000000f09107211 */ /* 0x000fca00078e10ff */
[----:B------:R-:W2:Y:S04]  /*38c0*/  LDS R11, [R16+-0x4] ;  /* 0xfffffc00100b7984 */ /* 0x000ea80000000800 */
[----:B------:R-:W-:Y:S04]  /*38d0*/  LDS R17, [R16+0x4] ;  /* 0x0000040010117984 */ /* 0x000fe80000000800 */
[----:B-1----:R-:W-:Y:S01]  /*38e0*/  LDS R21, [R16+0x8] ;  /* 0x0000080010157984 */ /* 0x002fe20000000800 */
[----:B--2---:R-:W-:-:S03]  /*38f0*/  IMAD R10, R11, R10, R10 ;  /* 0x0000000a0b0a7224 */ /* 0x004fc600078e020a */
[----:B------:R-:W1:Y:S01]  /*3900*/  LDS R11, [R16] ;  /* 0x00000000100b7984 */ /* 0x000e620000000800 */
[----:B0-----:R-:W-:-:S05]  /*3910*/  IMAD.IADD R23, R23, 0x1, R10 ;  /* 0x0000000117177824 */ /* 0x001fca00078e020a */
[----:B------:R0:W-:Y:S04]  /*3920*/  STG.E desc[UR14][R2.64+0x4], R23 ;  /* 0x0000041702007986 */ /* 0x0001e8000c10190e */
[----:B------:R-:W1:Y:S02]  /*3930*/  LDG.E R10, desc[UR14][R6.64+0x4] ;  /* 0x0000040e060a7981 */ /* 0x000e64000c1e1900 */
[----:B-1----:R-:W-:-:S04]  /*3940*/  IMAD R10, R11, R10, R10 ;  /* 0x0000000a0b0a7224 */ /* 0x002fc800078e020a */
[----:B------:R-:W-:-:S05]  /*3950*/  IMAD.IADD R11, R23, 0x1, R10 ;  /* 0x00000001170b7824 */ /* 0x000fca00078e020a */
[----:B------:R2:W-:Y:S04]  /*3960*/  STG.E desc[UR14][R2.64+0x4], R11 ;  /* 0x0000040b02007986 */ /* 0x0005e8000c10190e */
[----:B------:R-:W3:Y:S02]  /*3970*/  LDG.E R10, desc[UR14][R6.64+0x8] ;  /* 0x0000080e060a7981 */ /* 0x000ee4000c1e1900 */
[----:B---3--:R-:W-:-:S05]  /*3980*/  IMAD R10, R17, R10, R10 ;  /* 0x0000000a110a7224 */ /* 0x008fca00078e020a */
[----:B------:R-:W-:-:S05]  /*3990*/  IADD3 R17, PT, PT, R11, R10, RZ ;  /* 0x0000000a0b117210 */ /* 0x000fca0007ffe0ff */
[----:B------:R2:W-:Y:S04]  /*39a0*/  STG.E desc[UR14][R2.64+0x4], R17 ;  /* 0x0000041102007986 */ /* 0x0005e8000c10190e */
[----:B------:R-:W3:Y:S01]  /*39b0*/  LDG.E R10, desc[UR14][R6.64+0xc] ;  /* 0x00000c0e060a7981 */ /* 0x000ee2000c1e1900 */
[----:B------:R-:W-:-:S05]  /*39c0*/  IADD3 R9, P0, PT, R9, 0x4, RZ ;  /* 0x0000000409097810 */ /* 0x000fca0007f1e0ff */
[----:B------:R-:W-:Y:S02]  /*39d0*/  IMAD.X R8, RZ, RZ, R8, P0 ;  /* 0x000000ffff087224 */ /* 0x000fe400000e0608 */
[----:B---3--:R-:W-:-:S04]  /*39e0*/  IMAD R10, R21, R10, R10 ;  /* 0x0000000a150a7224 */ /* 0x008fc800078e020a */
[----:B0-----:R-:W-:-:S05]  /*39f0*/  IMAD.IADD R23, R17, 0x1, R10 ;  /* 0x0000000111177824 */ /* 0x001fca00078e020a */
[----:B------:R2:W-:Y:S02]  /*3a00*/  STG.E desc[UR14][R2.64+0x4], R23 ;  /* 0x0000041702007986 */ /* 0x0005e4000c10190e */
.L_x_51:
[----:B------:R-:W-:Y:S05]  /*3a10*/  BRA.U !UP1, `(.L_x_47) ;  /* 0x0000000109587547 */ /* 0x000fea000b800000 */
[----:B------:R-:W-:-:S04]  /*3a20*/  LEA R6, P0, R9, R18, 0x2 ;  /* 0x0000001209067211 */ /* 0x000fc800078010ff */
[----:B------:R-:W-:-:S05]  /*3a30*/  LEA.HI.X R7, R9, R19, R8, 0x2, P0 ;  /* 0x0000001309077211 */ /* 0x000fca00000f1408 */
[----:B------:R-:W3:Y:S01]  /*3a40*/  LDG.E R8, desc[UR14][R6.64] ;  /* 0x0000000e06087981 */ /* 0x000ee2000c1e1900 */
[----:B------:R-:W-:Y:S01]  /*3a50*/  LEA R15, R9, R15, 0x2 ;  /* 0x0000000f090f7211 */ /* 0x000fe200078e10ff */
[----:B------:R-:W-:-:S04]  /*3a60*/  UISETP.NE.AND UP0, UPT, UR8, 0x1, UPT ;  /* 0x000000010800788c */ /* 0x000fc8000bf05270 */
[----:B------:R-:W3:Y:S02]  /*3a70*/  LDS R9, [R15+-0x4] ;  /* 0xfffffc000f097984 */ /* 0x000ee40000000800 */
[----:B---3--:R-:W-:-:S04]  /*3a80*/  IMAD R8, R8, R9, R8 ;  /* 0x0000000908087224 */ /* 0x008fc800078e0208 */
[----:B012---:R-:W-:-:S05]  /*3a90*/  IMAD.IADD R23, R8, 0x1, R23 ;  /* 0x0000000108177824 */ /* 0x007fca00078e0217 */
[----:B------:R3:W-:Y:S01]  /*3aa0*/  STG.E desc[UR14][R2.64+0x4], R23 ;  /* 0x0000041702007986 */ /* 0x0007e2000c10190e */
[----:B------:R-:W-:Y:S05]  /*3ab0*/  BRA.U !UP0, `(.L_x_47) ;  /* 0x0000000108307547 */ /* 0x000fea000b800000 */
[----:B------:R-:W2:Y:S01]  /*3ac0*/  LDG.E R8, desc[UR14][R6.64+0x4] ;  /* 0x0000040e06087981 */ /* 0x000ea2000c1e1900 */
[----:B------:R-:W-:-:S03]  /*3ad0*/  UISETP.NE.AND UP0, UPT, UR8, 0x2, UPT ;  /* 0x000000020800788c */ /* 0x000fc6000bf05270 */
[----:B------:R-:W2:Y:S02]  /*3ae0*/  LDS R9, [R15] ;  /* 0x000000000f097984 */ /* 0x000ea40000000800 */
[----:B--2---:R-:W-:-:S04]  /*3af0*/  IMAD R9, R8, R9, R8 ;  /* 0x0000000908097224 */ /* 0x004fc800078e0208 */
[----:B---3--:R-:W-:-:S05]  /*3b00*/  IMAD.IADD R23, R23, 0x1, R9 ;  /* 0x0000000117177824 */ /* 0x008fca00078e0209 */
[----:B------:R4:W-:Y:S01]  /*3b10*/  STG.E desc[UR14][R2.64+0x4], R23 ;  /* 0x0000041702007986 */ /* 0x0009e2000c10190e */
[----:B------:R-:W-:Y:S05]  /*3b20*/  BRA.U !UP0, `(.L_x_47) ;  /* 0x0000000108147547 */ /* 0x000fea000b800000 */
[----:B------:R-:W2:Y:S04]  /*3b30*/  LDG.E R6, desc[UR14][R6.64+0x8] ;  /* 0x0000080e06067981 */ /* 0x000ea8000c1e1900 */
[----:B------:R-:W2:Y:S02]  /*3b40*/  LDS R9, [R15+0x4] ;  /* 0x000004000f097984 */ /* 0x000ea40000000800 */
[----:B--2---:R-:W-:-:S05]  /*3b50*/  IMAD R9, R6, R9, R6 ;  /* 0x0000000906097224 */ /* 0x004fca00078e0206 */
[----:B------:R-:W-:-:S05]  /*3b60*/  IADD3 R9, PT, PT, R23, R9, RZ ;  /* 0x0000000917097210 */ /* 0x000fca0007ffe0ff */
[----:B------:R0:W-:Y:S02]  /*3b70*/  STG.E desc[UR14][R2.64+0x4], R9 ;  /* 0x0000040902007986 */ /* 0x0001e4000c10190e */
.L_x_47:
[----:B------:R-:W0:Y:S01]  /*3b80*/  LDCU.64 UR12, c[0x0][0x380] ;  /* 0x00007000ff0c77ac */ /* 0x000e220008000a00 */
[----:B------:R-:W-:Y:S01]  /*3b90*/  UISETP.GT.AND UP0, UPT, UR4, 0x1, UPT ;  /* 0x000000010400788c */ /* 0x000fe2000bf04270 */
[----:B01234-:R-:W-:-:S04]  /*3ba0*/  LEA R2, P0, R14, UR12, 0x3 ;  /* 0x0000000c0e027c11 */ /* 0x01ffc8000f8018ff */
[----:B------:R-:W-:-:S04]  /*3bb0*/  LEA.HI.X R3, R14, UR13, R5, 0x3, P0 ;  /* 0x0000000d0e037c11 */ /* 0x000fc800080f1c05 */
[----:B------:R-:W-:Y:S05]  /*3bc0*/  BRA.U UP0, `(.L_x_52) ;  /* 0x0000000100b87547 */ /* 0x000fea000b800000 */
[----:B------:R-:W-:-:S04]  /*3bd0*/  UISETP.LT.U32.AND UP0, UPT, UR4, 0x2, UPT ;  /* 0x000000020400788c */ /* 0x000fc8000bf01070 */
[----:B------:R-:W-:-:S04]  /*3be0*/  USEL UR11, UR4, 0x2, UP0 ;  /* 0x00000002040b7887 */ /* 0x000fc80008000000 */
[----:B------:R-:W-:-:S12]  /*3bf0*/  USHF.L.U32 UR11, UR11, 0x2, URZ ;  /* 0x000000020b0b7899 */ /* 0x000fd800080006ff */
[----:B------:R-:W0:Y:S02]  /*3c00*/  LDCU UR12, c[0x2][UR11+0x3c] ;  /* 0x008007800b0c77ac */ /* 0x000e240008000800 */
[----:B0-----:R-:W-:-:S10]  /*3c10*/  USHF.R.S32.HI UR13, URZ, 0x1f, UR12 ;  /* 0x0000001fff0d7899 */ /* 0x001fd4000801140c */
.L_x_135:
[----:B------:R-:W-:Y:S05]  /*3c20*/  BRXU UR12 -0x3c30                                                            (*"BRANCH_TARGETS .L_x_136,.L_x_137,.L_x_64"*) ;  /* 0xffffffc00cf47958 */ /* 0x000fea000b83ffff */
.L_x_137:
[----:B------:R-:W2:Y:S02]  /*3c30*/  LDG.E R6, desc[UR14][R18.64] ;  /* 0x0000000e12067981 */ /* 0x000ea4000c1e1900 */
[----:B--2---:R-:W0:Y:S02]  /*3c40*/  I2F.F64 R6, R6 ;  /* 0x0000000600067312 */ /* 0x004e240000201c00 */
[----:B0-----:R0:W-:Y:S01]  /*3c50*/  STG.E.64 desc[UR14][R2.64+0x8], R6 ;  /* 0x0000080602007986 */ /* 0x0011e2000c101b0e */
[----:B------:R-:W-:Y:S05]  /*3c60*/  BRA `(.L_x_53) ;  /* 0x0000000400947947 */ /* 0x000fea0003800000 */
.L_x_136:
[----:B------:R-:W2:Y:S01]  /*3c70*/  LDG.E R7, desc[UR14][R18.64+0x4] ;  /* 0x0000040e12077981 */ /* 0x000ea2000c1e1900 */
[----:B------:R-:W-:Y:S01]  /*3c80*/  BSSY.RECONVERGENT B1, `(.L_x_54) ;  /* 0x0000006000017945 */ /* 0x000fe20003800200 */
[----:B------:R-:W-:Y:S01]  /*3c90*/  MOV R6, 0x3ce0 ;  /* 0x00003ce000067802 */ /* 0x000fe20000000f00 */
[----:B--2---:R-:W0:Y:S02]  /*3ca0*/  I2F.F64 R8, R7 ;  /* 0x0000000700087312 */ /* 0x004e240000201c00 */
[----:B0-----:R-:W-:-:S10]  /*3cb0*/  DADD R14, -RZ, |R8| ;  /* 0x00000000ff0e7229 */ /* 0x001fd40000000508 */
[----:B------:R-:W-:-:S07]  /*3cc0*/  IMAD.MOV.U32 R5, RZ, RZ, R15 ;  /* 0x000000ffff057224 */ /* 0x000fce00078e000f */
[----:B------:R-:W-:Y:S05]  /*3cd0*/  CALL.REL.NOINC `($_Z15fill_ell_matrixPdPiiiiS0_S0_$__internal_accurate_pow) ;  /* 0x0000001c00d47944 */ /* 0x000fea0003c00000 */
[----:B------:R-:W-:Y:S05]  /*3ce0*/  BSYNC.RECONVERGENT B1 ;  /* 0x0000000000017941 */ /* 0x000fea0003800200 */
.L_x_54:
[C---:B------:R-:W-:Y:S01]  /*3cf0*/  ISETP.NE.AND P0, PT, R7.reuse, RZ, PT ;  /* 0x000000ff0700720c */ /* 0x040fe20003f05270 */
[----:B------:R-:W-:Y:S01]  /*3d00*/  BSSY.RECONVERGENT B1, `(.L_x_55) ;  /* 0x0000016000017945 */ /* 0x000fe20003800200 */
[----:B------:R-:W-:Y:S02]  /*3d10*/  ISETP.NE.AND P1, PT, R7, 0x1, PT ;  /* 0x000000010700780c */ /* 0x000fe40003f25270 */
[----:B------:R-:W-:Y:S02]  /*3d20*/  FSEL R8, R14, RZ, P0 ;  /* 0x000000ff0e087208 */ /* 0x000fe40000000000 */
[----:B------:R-:W-:-:S06]  /*3d30*/  FSEL R9, R20, RZ, P0 ;  /* 0x000000ff14097208 */ /* 0x000fcc0000000000 */
[----:B------:R-:W-:-:S06]  /*3d40*/  DADD R16, R8, 1 ;  /* 0x3ff0000008107429 */ /* 0x000fcc0000000000 */
[----:B------:R-:W0:Y:S04]  /*3d50*/  MUFU.RCP64H R9, R17 ;  /* 0x0000001100097308 */ /* 0x000e280000001800 */
[----:B------:R-:W-:-:S05]  /*3d60*/  VIADD R8, R17, 0x300402 ;  /* 0x0030040211087836 */ /* 0x000fca0000000000 */
[----:B------:R-:W-:Y:S01]  /*3d70*/  FSETP.GEU.AND P0, PT, |R8|, 5.8789094863358348022e-39, PT ;  /* 0x004004020800780b */ /* 0x000fe20003f0e200 */
        /* <DEDUP_REMOVED lines=8> */
[----:B------:R-:W-:Y:S02]  /*3e00*/  MOV R6, R16 ;  /* 0x0000001000067202 */ /* 0x000fe40000000f00 */
[----:B------:R-:W-:Y:S01]  /*3e10*/  MOV R10, 0x3e40 ;  /* 0x00003e40000a7802 */ /* 0x000fe20000000f00 */
[----:B------:R-:W-:-:S07]  /*3e20*/  VIADD R16, R5, 0xfff00000 ;  /* 0xfff0000005107836 */ /* 0x000fce0000000000 */
[----:B------:R-:W-:Y:S05]  /*3e30*/  CALL.REL.NOINC `($__internal_0_$__cuda_sm20_dblrcp_rn_slowpath_v3) ;  /* 0x0000001000d07944 */ /* 0x000fea0003c00000 */
[----:B------:R-:W-:Y:S01]  /*3e40*/  MOV R10, R6 ;  /* 0x00000006000a7202 */ /* 0x000fe20000000f00 */
[----:B------:R-:W-:-:S07]  /*3e50*/  IMAD.MOV.U32 R11, RZ, RZ, R7 ;  /* 0x000000ffff0b7224 */ /* 0x000fce00078e0007 */
.L_x_56:
[----:B------:R-:W-:Y:S05]  /*3e60*/  BSYNC.RECONVERGENT B1 ;  /* 0x0000000000017941 */ /* 0x000fea0003800200 */
.L_x_55:
[----:B------:R-:W-:Y:S02]  /*3e70*/  FSEL R6, R10, RZ, P1 ;  /* 0x000000ff0a067208 */ /* 0x000fe40000800000 */
[----:B------:R-:W-:-:S05]  /*3e80*/  FSEL R7, R11, 1.75, P1 ;  /* 0x3fe000000b077808 */ /* 0x000fca0000800000 */
[----:B------:R0:W-:Y:S01]  /*3e90*/  STG.E.64 desc[UR14][R2.64+0x8], R6 ;  /* 0x0000080602007986 */ /* 0x0001e2000c101b0e */
[----:B------:R-:W-:Y:S05]  /*3ea0*/  BRA `(.L_x_57) ;  /* 0x0000000400147947 */ /* 0x000fea0003800000 */
.L_x_52:
[----:B------:R-:W-:Y:S01]  /*3eb0*/  IMAD.MOV.U32 R5, RZ, RZ, -0x2 ;  /* 0xfffffffeff057424 */ /* 0x000fe200078e00ff */
[----:B------:R-:W-:-:S04]  /*3ec0*/  MOV R6, UR4 ;  /* 0x0000000400067c02 */ /* 0x000fc80008000f00 */
[----:B------:R-:W-:-:S05]  /*3ed0*/  VIADDMNMX.U32 R5, R5, R6, 0x2, PT ;  /* 0x0000000205057446 */ /* 0x000fca0003800006 */
[----:B------:R-:W-:-:S04]  /*3ee0*/  IMAD.SHL.U32 R5, R5, 0x4, RZ ;  /* 0x0000000405057824 */ /* 0x000fc800078e00ff */
[----:B------:R-:W0:Y:S02]  /*3ef0*/  LDC R6, c[0x2][R5+0x48] ;  /* 0x0080120005067b82 */ /* 0x000e240000000800 */
[----:B0-----:R-:W-:-:S04]  /*3f00*/  SHF.R.S32.HI R7, RZ, 0x1f, R6 ;  /* 0x0000001fff077819 */ /* 0x001fc80000011406 */
.L_x_139:
[----:B------:R-:W-:Y:S05]  /*3f10*/  BRX R6 -0x3f20                                                               (*"BRANCH_TARGETS .L_x_140,.L_x_141,.L_x_64"*) ;  /* 0xffffffc006387949 */ /* 0x000fea000383ffff */
.L_x_141:
[----:B------:R-:W2:Y:S02]  /*3f20*/  LDG.E R6, desc[UR14][R18.64+0x4] ;  /* 0x0000040e12067981 */ /* 0x000ea4000c1e1900 */
[----:B--2---:R-:W0:Y:S02]  /*3f30*/  I2F.F64 R6, R6 ;  /* 0x0000000600067312 */ /* 0x004e240000201c00 */
[----:B0-----:R0:W-:Y:S01]  /*3f40*/  STG.E.64 desc[UR14][R2.64+0x8], R6 ;  /* 0x0000080602007986 */ /* 0x0011e2000c101b0e */
[----:B------:R-:W-:Y:S05]  /*3f50*/  BRA `(.L_x_58) ;  /* 0x0000000400147947 */ /* 0x000fea0003800000 */
.L_x_140:
        /* <DEDUP_REMOVED lines=8> */
.L_x_59:
        /* <DEDUP_REMOVED lines=23> */
.L_x_61:
[----:B------:R-:W-:Y:S05]  /*4150*/  BSYNC.RECONVERGENT B1 ;  /* 0x0000000000017941 */ /* 0x000fea0003800200 */
.L_x_60:
[----:B------:R-:W-:Y:S02]  /*4160*/  FSEL R6, R10, RZ, P1 ;  /* 0x000000ff0a067208 */ /* 0x000fe40000800000 */
[----:B------:R-:W-:-:S05]  /*4170*/  FSEL R7, R11, 1.75, P1 ;  /* 0x3fe000000b077808 */ /* 0x000fca0000800000 */
[----:B------:R0:W-:Y:S01]  /*4180*/  STG.E.64 desc[UR14][R2.64+0x8], R6 ;  /* 0x0000080602007986 */ /* 0x0001e2000c101b0e */
[----:B------:R-:W-:Y:S05]  /*4190*/  BRA `(.L_x_62) ;  /* 0x0000000000947947 */ /* 0x000fea0003800000 */
.L_x_45:
[----:B------:R-:W1:Y:S01]  /*41a0*/  LDCU.128 UR24, c[0x0][0x380] ;  /* 0x00007000ff1877ac */ /* 0x000e620008000c00 */
[----:B------:R-:W-:Y:S01]  /*41b0*/  IADD3 R5, P1, PT, R12, UR4, RZ ;  /* 0x000000040c057c10 */ /* 0x000fe2000ff3e0ff */
[----:B------:R-:W-:-:S03]  /*41c0*/  UISETP.GT.AND UP0, UPT, UR4, 0x1, UPT ;  /* 0x000000010400788c */ /* 0x000fc6000bf04270 */
[----:B------:R-:W-:Y:S02]  /*41d0*/  IADD3.X R6, PT, PT, R4, UR5, RZ, P1, !PT ;  /* 0x0000000504067c10 */ /* 0x000fe40008ffe4ff */
[C---:B-1----:R-:W-:Y:S02]  /*41e0*/  LEA R2, P0, R5.reuse, UR26, 0x2 ;  /* 0x0000001a05027c11 */ /* 0x042fe4000f8010ff */
[C---:B------:R-:W-:Y:S02]  /*41f0*/  LEA R8, P1, R5.reuse, UR24, 0x3 ;  /* 0x0000001805087c11 */ /* 0x040fe4000f8218ff */
[C-C-:B------:R-:W-:Y:S02]  /*4200*/  LEA.HI.X R3, R5.reuse, UR27, R6.reuse, 0x2, P0 ;  /* 0x0000001b05037c11 */ /* 0x140fe400080f1406 */
[----:B------:R-:W-:Y:S02]  /*4210*/  LEA.HI.X R9, R5, UR25, R6, 0x3, P1 ;  /* 0x0000001905097c11 */ /* 0x000fe400088f1c06 */
[----:B------:R-:W-:-:S05]  /*4220*/  MOV R5, 0xffffffff ;  /* 0xffffffff00057802 */ /* 0x000fca0000000f00 */
[----:B------:R1:W-:Y:S04]  /*4230*/  STG.E desc[UR14][R2.64+0x4], R5 ;  /* 0x0000040502007986 */ /* 0x0003e8000c10190e */
[----:B------:R1:W-:Y:S01]  /*4240*/  STG.E.64 desc[UR14][R8.64+0x8], RZ ;  /* 0x000008ff08007986 */ /* 0x0003e2000c101b0e */
[----:B------:R-:W-:Y:S05]  /*4250*/  BRA.U UP0, `(.L_x_63) ;  /* 0x0000000100387547 */ /* 0x000fea000b800000 */
[----:B------:R-:W-:-:S04]  /*4260*/  UISETP.LT.U32.AND UP0, UPT, UR4, 0x2, UPT ;  /* 0x000000020400788c */ /* 0x000fc8000bf01070 */
[----:B------:R-:W-:-:S04]  /*4270*/  USEL UR11, UR4, 0x2, UP0 ;  /* 0x00000002040b7887 */ /* 0x000fc80008000000 */
[----:B------:R-:W-:-:S12]  /*4280*/  USHF.L.U32 UR11, UR11, 0x2, URZ ;  /* 0x000000020b0b7899 */ /* 0x000fd800080006ff */
[----:B------:R-:W2:Y:S02]  /*4290*/  LDCU UR12, c[0x2][UR11+0x30] ;  /* 0x008006000b0c77ac */ /* 0x000ea40008000800 */
[----:B--2---:R-:W-:-:S10]  /*42a0*/  USHF.R.S32.HI UR13, URZ, 0x1f, UR12 ;  /* 0x0000001fff0d7899 */ /* 0x004fd4000801140c */
.L_x_143:
[----:B------:R-:W-:Y:S05]  /*42b0*/  BRXU UR12 -0x42c0                                                            (*"BRANCH_TARGETS .L_x_57,.L_x_53,.L_x_64"*) ;  /* 0xffffffbc0c507958 */ /* 0x000fea000b83ffff */
.L_x_53:
[----:B01----:R-:W2:Y:S02]  /*42c0*/  LDG.E R2, desc[UR14][R18.64] ;  /* 0x0000000e12027981 */ /* 0x003ea4000c1e1900 */
[----:B--2---:R-:W-:-:S05]  /*42d0*/  VIADD R3, R2, 0xffffffff ;  /* 0xffffffff02037836 */ /* 0x004fca0000000000 */
[----:B------:R4:W-:Y:S01]  /*42e0*/  STG.E desc[UR14][R18.64], R3 ;  /* 0x0000000312007986 */ /* 0x0009e2000c10190e */
[----:B------:R-:W-:Y:S05]  /*42f0*/  BRA `(.L_x_64) ;  /* 0x0000000000487947 */ /* 0x000fea0003800000 */
.L_x_57:
[----:B01----:R-:W2:Y:S02]  /*4300*/  LDG.E R3, desc[UR14][R18.64] ;  /* 0x0000000e12037981 */ /* 0x003ea4000c1e1900 */
[----:B--2---:R-:W-:-:S05]  /*4310*/  VIADD R3, R3, 0x1 ;  /* 0x0000000103037836 */ /* 0x004fca0000000000 */
[----:B------:R3:W-:Y:S01]  /*4320*/  STG.E desc[UR14][R18.64], R3 ;  /* 0x0000000312007986 */ /* 0x0007e2000c10190e */
[----:B------:R-:W-:Y:S05]  /*4330*/  BRA `(.L_x_64) ;  /* 0x0000000000387947 */ /* 0x000fea0003800000 */
.L_x_63:
[----:B-1----:R-:W-:Y:S01]  /*4340*/  IMAD.U32 R3, RZ, RZ, UR4 ;  /* 0x00000004ff037e24 */ /* 0x002fe2000f8e00ff */
[----:B------:R-:W-:-:S04]  /*4350*/  MOV R2, 0xfffffffe ;  /* 0xfffffffe00027802 */ /* 0x000fc80000000f00 */
[----:B------:R-:W-:-:S05]  /*4360*/  VIADDMNMX.U32 R2, R2, R3, 0x2, PT ;  /* 0x0000000202027446 */ /* 0x000fca0003800003 */
[----:B------:R-:W-:-:S04]  /*4370*/  IMAD.SHL.U32 R5, R2, 0x4, RZ ;  /* 0x0000000402057824 */ /* 0x000fc800078e00ff */
[----:B------:R-:W1:Y:S02]  /*4380*/  LDC R2, c[0x2][R5+0x54] ;  /* 0x0080150005027b82 */ /* 0x000e640000000800 */
[----:B-1----:R-:W-:-:S04]  /*4390*/  SHF.R.S32.HI R3, RZ, 0x1f, R2 ;  /* 0x0000001fff037819 */ /* 0x002fc80000011402 */
.L_x_147:
[----:B------:R-:W-:Y:S05]  /*43a0*/  BRX R2 -0x43b0                                                               (*"BRANCH_TARGETS .L_x_62,.L_x_58,.L_x_64"*) ;  /* 0xffffffbc02147949 */ /* 0x000fea000383ffff */
.L_x_58:
[----:B0-----:R-:W2:Y:S02]  /*43b0*/  LDG.E R2, desc[UR14][R18.64+0x4] ;  /* 0x0000040e12027981 */ /* 0x001ea4000c1e1900 */
[----:B--2---:R-:W-:-:S05]  /*43c0*/  IADD3 R3, PT, PT, R2, -0x1, RZ ;  /* 0xffffffff02037810 */ /* 0x004fca0007ffe0ff */
[----:B------:R1:W-:Y:S01]  /*43d0*/  STG.E desc[UR14][R18.64+0x4], R3 ;  /* 0x0000040312007986 */ /* 0x0003e2000c10190e */
[----:B------:R-:W-:Y:S05]  /*43e0*/  BRA `(.L_x_64) ;  /* 0x00000000000c7947 */ /* 0x000fea0003800000 */
.L_x_62:
[----:B0-----:R-:W2:Y:S02]  /*43f0*/  LDG.E R3, desc[UR14][R18.64+0x4] ;  /* 0x0000040e12037981 */ /* 0x001ea4000c1e1900 */
[----:B--2---:R-:W-:-:S05]  /*4400*/  VIADD R3, R3, 0x1 ;  /* 0x0000000103037836 */ /* 0x004fca0000000000 */
[----:B------:R2:W-:Y:S02]  /*4410*/  STG.E desc[UR14][R18.64+0x4], R3 ;  /* 0x0000040312007986 */ /* 0x0005e4000c10190e */
.L_x_64:
[----:B------:R-:W-:Y:S05]  /*4420*/  BSYNC.RECONVERGENT B0 ;  /* 0x0000000000007941 */ /* 0x000fea0003800200 */
.L_x_44:
[----:B------:R-:W-:-:S04]  /*4430*/  UIADD3 UR4, UP0, UPT, UR4, 0x1, URZ ;  /* 0x0000000104047890 */ /* 0x000fc8000ff1e0ff */
[----:B------:R-:W-:Y:S02]  /*4440*/  UIADD3.X UR5, UPT, UPT, URZ, UR5, URZ, UP0, !UPT ;  /* 0x00000005ff057290 */ /* 0x000fe400087fe4ff */
[----:B------:R-:W-:-:S04]  /*4450*/  UISETP.NE.U32.AND UP0, UPT, UR4, UR20, UPT ;  /* 0x000000140400728c */ /* 0x000fc8000bf05070 */
[----:B------:R-:W-:-:S09]  /*4460*/  UISETP.NE.AND.EX UP0, UPT, UR5, UR21, UPT, UP0 ;  /* 0x000000150500728c */ /* 0x000fd2000bf05300 */
[----:B------:R-:W-:Y:S05]  /*4470*/  BRA.U UP0, `(.L_x_65) ;  /* 0xffffffe500cc7547 */ /* 0x000fea000b83ffff */
.L_x_25:
[----:B------:R-:W5:Y:S01]  /*4480*/  LDCU UR4, c[0x0][0x390] ;  /* 0x00007200ff0477ac */ /* 0x000f620008000800 */
[----:B------:R-:W4:Y:S01]  /*4490*/  LDCU.128 UR8, c[0x0][0x380] ;  /* 0x00007000ff0877ac */ /* 0x000f220008000c00 */
[----:B------:R-:W-:Y:S02]  /*44a0*/  UISETP.NE.AND UP0, UPT, UR17, URZ, UPT ;  /* 0x000000ff1100728c */ /* 0x000fe4000bf05270 */
[----:B-----5:R-:W-:Y:S02]  /*44b0*/  USHF.R.S32.HI UR5, URZ, 0x1f, UR4 ;  /* 0x0000001fff057899 */ /* 0x020fe40008011404 */
[----:B0123--:R-:W-:-:S04]  /*44c0*/  IMAD.WIDE.U32 R6, R0, UR4, RZ ;  /* 0x0000000400067c25 */ /* 0x00ffc8000f8e00ff */
[----:B----4-:R-:W-:Y:S01]  /*44d0*/  IMAD R3, R0, UR5, RZ ;  /* 0x0000000500037c24 */ /* 0x010fe2000f8e02ff */
[----:B------:R-:W-:Y:S01]  /*44e0*/  BAR.SYNC.DEFER_BLOCKING 0x0 ;  /* 0x0000000000007b1d */ /* 0x000fe20000010000 */
[C---:B------:R-:W-:Y:S02]  /*44f0*/  LEA R2, P0, R6.reuse, UR8, 0x3 ;  /* 0x0000000806027c11 */ /* 0x040fe4000f8018ff */
[----:B------:R-:W-:Y:S01]  /*4500*/  IMAD.IADD R5, R7, 0x1, R3 ;  /* 0x0000000107057824 */ /* 0x000fe200078e0203 */
[----:B------:R-:W-:-:S04]  /*4510*/  LEA R4, P1, R6, UR10, 0x2 ;  /* 0x0000000a06047c11 */ /* 0x000fc8000f8210ff */
[C-C-:B------:R-:W-:Y:S02]  /*4520*/  LEA.HI.X R3, R6.reuse, UR9, R5.reuse, 0x3, P0 ;  /* 0x0000000906037c11 */ /* 0x140fe400080f1c05 */
[----:B------:R-:W-:-:S03]  /*4530*/  LEA.HI.X R5, R6, UR11, R5, 0x2, P1 ;  /* 0x0000000b06057c11 */ /* 0x000fc600088f1405 */
[----:B------:R0:W-:Y:S04]  /*4540*/  STG.E.64 desc[UR14][R2.64], RZ ;  /* 0x000000ff02007986 */ /* 0x0001e8000c101b0e */
[----:B------:R0:W-:Y:S01]  /*4550*/  STG.E desc[UR14][R4.64], R0 ;  /* 0x0000000004007986 */ /* 0x0001e2000c10190e */
[----:B------:R-:W-:Y:S05]  /*4560*/  BRA.U !UP0, `(.L_x_66) ;  /* 0x0000000908f47547 */ /* 0x000fea000b800000 */
[----:B------:R-:W-:Y:S01]  /*4570*/  UISETP.NE.AND UP0, UPT, UR17, 0x1, UPT ;  /* 0x000000011100788c */ /* 0x000fe2000bf05270 */
[----:B------:R-:W-:-:S08]  /*4580*/  UMOV UR4, URZ ;  /* 0x000000ff00047c82 */ /* 0x000fd00008000000 */
[----:B------:R-:W-:Y:S05]  /*4590*/  BRA.U !UP0, `(.L_x_67) ;  /* 0x00000005087c7547 */ /* 0x000fea000b800000 */
[----:B------:R-:W-:Y:S01]  /*45a0*/  ULOP3.LUT UR8, UR17, 0xfffffffe, URZ, 0xc0, !UPT ;  /* 0xfffffffe11087892 */ /* 0x000fe2000f8ec0ff */
[----:B------:R-:W-:Y:S01]  /*45b0*/  UMOV UR4, URZ ;  /* 0x000000ff00047c82 */ /* 0x000fe20008000000 */
[----:B------:R-:W-:-:S05]  /*45c0*/  UMOV UR7, UR6 ;  /* 0x0000000600077c82 */ /* 0x000fca0008000000 */
[----:B------:R-:W-:-:S05]  /*45d0*/  UMOV UR5, UR8 ;  /* 0x0000000800057c82 */ /* 0x000fca0008000000 */
.L_x_78:
[----:B------:R-:W-:Y:S02]  /*45e0*/  UISETP.NE.AND UP1, UPT, UR4, 0x2, UPT ;  /* 0x000000020400788c */ /* 0x000fe4000bf25270 */
[----:B------:R-:W-:-:S04]  /*45f0*/  UIADD3 UR5, UP0, UPT, UR5, -0x2, URZ ;  /* 0xfffffffe05057890 */ /* 0x000fc8000ff1e0ff */
[----:B------:R-:W-:Y:S02]  /*4600*/  UIADD3.X UR7, UPT, UPT, UR7, -0x1, URZ, UP0, !UPT ;  /* 0xffffffff07077890 */ /* 0x000fe400087fe4ff */
[----:B------:R-:W-:-:S04]  /*4610*/  UISETP.NE.U32.AND UP0, UPT, UR5, URZ, UPT ;  /* 0x000000ff0500728c */ /* 0x000fc8000bf05070 */
[----:B------:R-:W-:Y:S01]  /*4620*/  UISETP.NE.AND.EX UP0, UPT, UR7, URZ, UPT, UP0 ;  /* 0x000000ff0700728c */ /* 0x000fe2000bf05300 */
[----:B-1----:R-:W-:Y:S10]  /*4630*/  BRA.U !UP1, `(.L_x_68) ;  /* 0x0000000109887547 */ /* 0x002ff4000b800000 */
[----:B------:R-:W-:-:S09]  /*4640*/  UISETP.NE.AND UP1, UPT, UR4, URZ, UPT ;  /* 0x000000ff0400728c */ /* 0x000fd2000bf25270 */
[----:B------:R-:W-:Y:S05]  /*4650*/  BRA.U UP1, `(.L_x_69) ;  /* 0x0000000101fc7547 */ /* 0x000fea000b800000 */
[----:B0-----:R-:W2:Y:S01]  /*4660*/  LDG.E R0, desc[UR14][R18.64+0x4] ;  /* 0x0000040e12007981 */ /* 0x001ea2000c1e1900 */
[----:B------:R-:W-:Y:S01]  /*4670*/  BSSY.RECONVERGENT B0, `(.L_x_70) ;  /* 0x0000006000007945 */ /* 0x000fe20003800200 */
[----:B------:R-:W-:Y:S01]  /*4680*/  MOV R6, 0x46d0 ;  /* 0x000046d000067802 */ /* 0x000fe20000000f00 */
[----:B--2---:R-:W0:Y:S02]  /*4690*/  I2F.F64 R4, R0 ;  /* 0x0000000000047312 */ /* 0x004e240000201c00 */
[----:B0-----:R-:W-:-:S10]  /*46a0*/  DADD R4, -RZ, |R4| ;  /* 0x00000000ff047229 */ /* 0x001fd40000000504 */
[----:B------:R-:W-:-:S07]  /*46b0*/  MOV R14, R4 ;  /* 0x00000004000e7202 */ /* 0x000fce0000000f00 */
[----:B------:R-:W-:Y:S05]  /*46c0*/  CALL.REL.NOINC `($_Z15fill_ell_matrixPdPiiiiS0_S0_$__internal_accurate_pow) ;  /* 0x0000001400587944 */ /* 0x000fea0003c00000 */
[----:B------:R-:W-:Y:S05]  /*46d0*/  BSYNC.RECONVERGENT B0 ;  /* 0x0000000000007941 */ /* 0x000fea0003800200 */
.L_x_70:
        /* <DEDUP_REMOVED lines=17> */
[----:B------:R-:W-:Y:S02]  /*47f0*/  MOV R10, 0x4820 ;  /* 0x00004820000a7802 */ /* 0x000fe40000000f00 */
[----:B------:R-:W-:-:S07]  /*4800*/  IADD3 R16, PT, PT, R0, -0x100000, RZ ;  /* 0xfff0000000107810 */ /* 0x000fce0007ffe0ff */
[----:B------:R-:W-:Y:S05]  /*4810*/  CALL.REL.NOINC `($__internal_0_$__cuda_sm20_dblrcp_rn_slowpath_v3) ;  /* 0x0000000800587944 */ /* 0x000fea0003c00000 */
.L_x_72:
[----:B------:R-:W-:Y:S05]  /*4820*/  BSYNC.RECONVERGENT B0 ;  /* 0x0000000000007941 */ /* 0x000fea0003800200 */
.L_x_71:
[----:B------:R-:W-:Y:S02]  /*4830*/  FSEL R4, R6, RZ, P1 ;  /* 0x000000ff06047208 */ /* 0x000fe40000800000 */
[----:B------:R-:W-:Y:S01]  /*4840*/  FSEL R5, R7, 1.75, P1 ;  /* 0x3fe0000007057808 */ /* 0x000fe20000800000 */
[----:B------:R-:W-:Y:S06]  /*4850*/  BRA `(.L_x_69) ;  /* 0x00000000007c7947 */ /* 0x000fec0003800000 */
.L_x_68:
        /* <DEDUP_REMOVED lines=8> */
.L_x_73:
        /* <DEDUP_REMOVED lines=15> */
[----:B------:R-:W-:Y:S02]  /*49d0*/  LOP3.LUT R0, R11, 0x7fffffff, RZ, 0xc0, !PT ;  /* 0x7fffffff0b007812 */ /* 0x000fe400078ec0ff */
[----:B------:R-:W-:Y:S02]  /*49e0*/  MOV R6, R10 ;  /* 0x0000000a00067202 */ /* 0x000fe40000000f00 */
[----:B------:R-:W-:Y:S01]  /*49f0*/  MOV R10, 0x4a20 ;  /* 0x00004a20000a7802 */ /* 0x000fe20000000f00 */
[----:B------:R-:W-:-:S07]  /*4a00*/  VIADD R16, R0, 0xfff00000 ;  /* 0xfff0000000107836 */ /* 0x000fce0000000000 */
[----:B------:R-:W-:Y:S05]  /*4a10*/  CALL.REL.NOINC `($__internal_0_$__cuda_sm20_dblrcp_rn_slowpath_v3) ;  /* 0x0000000400d87944 */ /* 0x000fea0003c00000 */
.L_x_75:
[----:B------:R-:W-:Y:S05]  /*4a20*/  BSYNC.RECONVERGENT B0 ;  /* 0x0000000000007941 */ /* 0x000fea0003800200 */
.L_x_74:
[----:B------:R-:W-:Y:S02]  /*4a30*/  FSEL R4, R6, RZ, P1 ;  /* 0x000000ff06047208 */ /* 0x000fe40000800000 */
[----:B------:R-:W-:-:S07]  /*4a40*/  FSEL R5, R7, 1.75, P1 ;  /* 0x3fe0000007057808 */ /* 0x000fce0000800000 */
.L_x_69:
[----:B------:R-:W2:Y:S01]  /*4a50*/  LDG.E.64 R6, desc[UR14][R2.64] ;  /* 0x0000000e02067981 */ /* 0x000ea2000c1e1b00 */
[----:B------:R-:W-:Y:S01]  /*4a60*/  UISETP.NE.AND UP1, UPT, UR4, URZ, UPT ;  /* 0x000000ff0400728c */ /* 0x000fe2000bf25270 */
[----:B--2---:R-:W-:-:S07]  /*4a70*/  DADD R6, R4, R6 ;  /* 0x0000000004067229 */ /* 0x004fce0000000006 */
[----:B------:R1:W-:Y:S01]  /*4a80*/  STG.E.64 desc[UR14][R2.64], R6 ;  /* 0x0000000602007986 */ /* 0x0003e2000c101b0e */
[----:B------:R-:W-:Y:S06]  /*4a90*/  BAR.SYNC.DEFER_BLOCKING 0x0 ;  /* 0x0000000000007b1d */ /* 0x000fec0000010000 */
[----:B------:R-:W-:Y:S05]  /*4aa0*/  BRA.U !UP1, `(.L_x_76) ;  /* 0x0000000109147547 */ /* 0x000fea000b800000 */
[----:B------:R-:W-:-:S09]  /*4ab0*/  UISETP.NE.AND UP1, UPT, UR4, 0x2, UPT ;  /* 0x000000020400788c */ /* 0x000fd2000bf25270 */
[----:B------:R-:W-:Y:S05]  /*4ac0*/  BRA.U UP1, `(.L_x_77) ;  /* 0x0000000101147547 */ /* 0x000fea000b800000 */
[----:B0-----:R-:W2:Y:S02]  /*4ad0*/  LDG.E R4, desc[UR14][R18.64+0x4] ;  /* 0x0000040e12047981 */ /* 0x001ea4000c1e1900 */
[----:B--2---:R-:W2:Y:S01]  /*4ae0*/  I2F.F64 R4, R4 ;  /* 0x0000000400047312 */ /* 0x004ea20000201c00 */
[----:B------:R-:W-:Y:S05]  /*4af0*/  BRA `(.L_x_77) ;  /* 0x0000000000087947 */ /* 0x000fea0003800000 */
.L_x_76:
[----:B0-----:R-:W2:Y:S02]  /*4b00*/  LDG.E R4, desc[UR14][R18.64] ;  /* 0x0000000e12047981 */ /* 0x001ea4000c1e1900 */
[----:B--2---:R-:W0:Y:S02]  /*4b10*/  I2F.F64 R4, R4 ;  /* 0x0000000400047312 */ /* 0x004e240000201c00 */
.L_x_77:
[----:B-1----:R-:W0:Y:S01]  /*4b20*/  LDG.E.64 R6, desc[UR14][R2.64] ;  /* 0x0000000e02067981 */ /* 0x002e22000c1e1b00 */
[----:B------:R-:W-:Y:S01]  /*4b30*/  UIADD3 UR4, UPT, UPT, UR4, 0x2, URZ ;  /* 0x0000000204047890 */ /* 0x000fe2000fffe0ff */
[----:B0-2---:R-:W-:-:S07]  /*4b40*/  DADD R6, R4, R6 ;  /* 0x0000000004067229 */ /* 0x005fce0000000006 */
[----:B------:R1:W-:Y:S01]  /*4b50*/  STG.E.64 desc[UR14][R2.64], R6 ;  /* 0x0000000602007986 */ /* 0x0003e2000c101b0e */
[----:B------:R-:W-:Y:S06]  /*4b60*/  BAR.SYNC.DEFER_BLOCKING 0x0 ;  /* 0x0000000000007b1d */ /* 0x000fec0000010000 */
[----:B------:R-:W-:Y:S05]  /*4b70*/  BRA.U UP0, `(.L_x_78) ;  /* 0xfffffff900987547 */ /* 0x000fea000b83ffff */
[----:B------:R-:W-:-:S05]  /*4b80*/  UMOV UR4, UR8 ;  /* 0x0000000800047c82 */ /* 0x000fca0008000000 */
.L_x_67:
[----:B------:R-:W-:-:S04]  /*4b90*/  ULOP3.LUT UR5, UR17, 0x1, URZ, 0xc0, !UPT ;  /* 0x0000000111057892 */ /* 0x000fc8000f8ec0ff */
[----:B------:R-:W-:-:S04]  /*4ba0*/  UISETP.NE.U32.AND UP0, UPT, UR5, 0x1, UPT ;  /* 0x000000010500788c */ /* 0x000fc8000bf05070 */
[----:B------:R-:W-:-:S09]  /*4bb0*/  UISETP.NE.U32.AND.EX UP0, UPT, URZ, URZ, UPT, UP0 ;  /* 0x000000ffff00728c */ /* 0x000fd2000bf05100 */
[----:B------:R-:W-:Y:S05]  /*4bc0*/  BRA.U UP0, `(.L_x_66) ;  /* 0x00000005005c7547 */ /* 0x000fea000b800000 */
[----:B------:R-:W-:Y:S01]  /*4bd0*/  UISETP.GT.AND UP0, UPT, UR4, 0x1, UPT ;  /* 0x000000010400788c */ /* 0x000fe2000bf04270 */
[----:B-1----:R-:W-:Y:S01]  /*4be0*/  IMAD.MOV.U32 R6, RZ, RZ, R4 ;  /* 0x000000ffff067224 */ /* 0x002fe200078e0004 */
[----:B------:R-:W-:-:S07]  /*4bf0*/  MOV R7, R5 ;  /* 0x0000000500077202 */ /* 0x000fce0000000f00 */
[----:B------:R-:W-:Y:S05]  /*4c00*/  BRA.U UP0, `(.L_x_79) ;  /* 0x0000000100a47547 */ /* 0x000fea000b800000 */
[----:B------:R-:W-:-:S04]  /*4c10*/  UISETP.LT.U32.AND UP0, UPT, UR4, 0x2, UPT ;  /* 0x000000020400788c */ /* 0x000fc8000bf01070 */
[----:B------:R-:W-:-:S04]  /*4c20*/  USEL UR5, UR4, 0x2, UP0 ;  /* 0x0000000204057887 */ /* 0x000fc80008000000 */
[----:B------:R-:W-:-:S12]  /*4c30*/  USHF.L.U32 UR5, UR5, 0x2, URZ ;  /* 0x0000000205057899 */ /* 0x000fd800080006ff */
[----:B------:R-:W1:Y:S02]  /*4c40*/  LDCU UR8, c[0x2][UR5+0x60] ;  /* 0x00800c00050877ac */ /* 0x000e640008000800 */
[----:B-1----:R-:W-:-:S10]  /*4c50*/  USHF.R.S32.HI UR9, URZ, 0x1f, UR8 ;  /* 0x0000001fff097899 */ /* 0x002fd40008011408 */
.L_x_151:
[----:B------:R-:W-:Y:S05]  /*4c60*/  BRXU UR8 -0x4c70                                                             (*"BRANCH_TARGETS .L_x_152,.L_x_153,.L_x_80"*) ;  /* 0xffffffb008e47958 */ /* 0x000fea000b83ffff */
.L_x_153:
[----:B------:R-:W2:Y:S02]  /*4c70*/  LDG.E R6, desc[UR14][R18.64] ;  /* 0x0000000e12067981 */ /* 0x000ea4000c1e1900 */
[----:B--2---:R-:W2:Y:S01]  /*4c80*/  I2F.F64 R6, R6 ;  /* 0x0000000600067312 */ /* 0x004ea20000201c00 */
[----:B------:R-:W-:Y:S05]  /*4c90*/  BRA `(.L_x_80) ;  /* 0x0000000400187947 */ /* 0x000fea0003800000 */
.L_x_152:
[----:B------:R-:W0:Y:S01]  /*4ca0*/  LDG.E R18, desc[UR14][R18.64+0x4] ;  /* 0x0000040e12127981 */ /* 0x000e22000c1e1900 */
[----:B------:R-:W-:Y:S01]  /*4cb0*/  BSSY.RECONVERGENT B0, `(.L_x_81) ;  /* 0x0000006000007945 */ /* 0x000fe20003800200 */
[----:B------:R-:W-:Y:S01]  /*4cc0*/  MOV R6, 0x4d10 ;  /* 0x00004d1000067802 */ /* 0x000fe20000000f00 */
[----:B0-----:R-:W0:Y:S02]  /*4cd0*/  I2F.F64 R4, R18 ;  /* 0x0000001200047312 */ /* 0x001e240000201c00 */
[----:B0-----:R-:W-:-:S10]  /*4ce0*/  DADD R4, -RZ, |R4| ;  /* 0x00000000ff047229 */ /* 0x001fd40000000504 */
[----:B------:R-:W-:-:S07]  /*4cf0*/  IMAD.MOV.U32 R14, RZ, RZ, R4 ;  /* 0x000000ffff0e7224 */ /* 0x000fce00078e0004 */
[----:B------:R-:W-:Y:S05]  /*4d00*/  CALL.REL.NOINC `($_Z15fill_ell_matrixPdPiiiiS0_S0_$__internal_accurate_pow) ;  /* 0x0000000c00c87944 */ /* 0x000fea0003c00000 */
[----:B------:R-:W-:Y:S05]  /*4d10*/  BSYNC.RECONVERGENT B0 ;  /* 0x0000000000007941 */ /* 0x000fea0003800200 */
.L_x_81:
        /* <DEDUP_REMOVED lines=20> */
.L_x_83:
[----:B------:R-:W-:Y:S05]  /*4e60*/  BSYNC.RECONVERGENT B0 ;  /* 0x0000000000007941 */ /* 0x000fea0003800200 */
.L_x_82:
[----:B------:R-:W-:Y:S02]  /*4e70*/  FSEL R6, R6, RZ, P1 ;  /* 0x000000ff06067208 */ /* 0x000fe40000800000 */
[----:B------:R-:W-:Y:S01]  /*4e80*/  FSEL R7, R7, 1.75, P1 ;  /* 0x3fe0000007077808 */ /* 0x000fe20000800000 */
[----:B------:R-:W-:Y:S06]  /*4e90*/  BRA `(.L_x_80) ;  /* 0x0000000000987947 */ /* 0x000fec0003800000 */
.L_x_79:
[----:B------:R-:W-:-:S09]  /*4ea0*/  UISETP.NE.AND UP0, UPT, UR4, 0x2, UPT ;  /* 0x000000020400788c */ /* 0x000fd2000bf05270 */
[----:B------:R-:W-:Y:S05]  /*4eb0*/  BRA.U !UP0, `(.L_x_84) ;  /* 0x0000000108147547 */ /* 0x000fea000b800000 */
[----:B------:R-:W-:-:S09]  /*4ec0*/  UISETP.NE.AND UP0, UPT, UR4, 0x3, UPT ;  /* 0x000000030400788c */ /* 0x000fd2000bf05270 */
[----:B------:R-:W-:Y:S05]  /*4ed0*/  BRA.U UP0, `(.L_x_80) ;  /* 0x0000000100887547 */ /* 0x000fea000b800000 */
[----:B------:R-:W2:Y:S02]  /*4ee0*/  LDG.E R6, desc[UR14][R18.64+0x4] ;  /* 0x0000040e12067981 */ /* 0x000ea4000c1e1900 */
[----:B--2---:R-:W1:Y:S01]  /*4ef0*/  I2F.F64 R6, R6 ;  /* 0x0000000600067312 */ /* 0x004e620000201c00 */
[----:B------:R-:W-:Y:S05]  /*4f00*/  BRA `(.L_x_80) ;  /* 0x00000000007c7947 */ /* 0x000fea0003800000 */
.L_x_84:
        /* <DEDUP_REMOVED lines=8> */
.L_x_85:
        /* <DEDUP_REMOVED lines=17> */
[----:B------:R-:W-:-:S03]  /*50a0*/  MOV R10, 0x50d0 ;  /* 0x000050d0000a7802 */ /* 0x000fc60000000f00 */
[----:B------:R-:W-:-:S07]  /*50b0*/  VIADD R16, R0, 0xfff00000 ;  /* 0xfff0000000107836 */ /* 0x000fce0000000000 */
[----:B------:R-:W-:Y:S05]  /*50c0*/  CALL.REL.NOINC `($__internal_0_$__cuda_sm20_dblrcp_rn_slowpath_v3) ;  /* 0x00000000002c7944 */ /* 0x000fea0003c00000 */
.L_x_87:
[----:B------:R-:W-:Y:S05]  /*50d0*/  BSYNC.RECONVERGENT B0 ;  /* 0x0000000000007941 */ /* 0x000fea0003800200 */
.L_x_86:
[----:B------:R-:W-:Y:S02]  /*50e0*/  FSEL R6, R6, RZ, P1 ;  /* 0x000000ff06067208 */ /* 0x000fe40000800000 */
[----:B------:R-:W-:-:S07]  /*50f0*/  FSEL R7, R7, 1.75, P1 ;  /* 0x3fe0000007077808 */ /* 0x000fce0000800000 */
.L_x_80:
[----:B0-----:R-:W1:Y:S02]  /*5100*/  LDG.E.64 R4, desc[UR14][R2.64] ;  /* 0x0000000e02047981 */ /* 0x001e64000c1e1b00 */
[----:B-12---:R-:W-:-:S07]  /*5110*/  DADD R4, R4, R6 ;  /* 0x0000000004047229 */ /* 0x006fce0000000006 */
[----:B------:R2:W-:Y:S01]  /*5120*/  STG.E.64 desc[UR14][R2.64], R4 ;  /* 0x0000000402007986 */ /* 0x0005e2000c101b0e */
[----:B------:R-:W-:Y:S06]  /*5130*/  BAR.SYNC.DEFER_BLOCKING 0x0 ;  /* 0x0000000000007b1d */ /* 0x000fec0000010000 */
.L_x_66:
[----:B0-2---:R-:W2:Y:S02]  /*5140*/  LDG.E.64 R4, desc[UR14][R2.64] ;  /* 0x0000000e02047981 */ /* 0x005ea4000c1e1b00 */
[----:B--2---:R-:W-:-:S07]  /*5150*/  DADD R4, -RZ, -R4 ;  /* 0x00000000ff047229 */ /* 0x004fce0000000904 */
[----:B------:R-:W-:Y:S01]  /*5160*/  STG.E.64 desc[UR14][R2.64], R4 ;  /* 0x0000000402007986 */ /* 0x000fe2000c101b0e */
[----:B------:R-:W-:Y:S05]  /*5170*/  EXIT ;  /* 0x000000000000794d */ /* 0x000fea0003800000 */
        .weak           $__internal_0_$__cuda_sm20_dblrcp_rn_slowpath_v3
        .type           $__internal_0_$__cuda_sm20_dblrcp_rn_slowpath_v3,@function
        .size           $__internal_0_$__cuda_sm20_dblrcp_rn_slowpath_v3,($__internal_1_$__cuda_sm20_div_u64 - $__internal_0_$__cuda_sm20_dblrcp_rn_slowpath_v3)
$__internal_0_$__cuda_sm20_dblrcp_rn_slowpath_v3:
[----:B------:R-:W-:Y:S01]  /*5180*/  MOV R7, R11 ;  /* 0x0000000b00077202 */ /* 0x000fe20000000f00 */
[----:B------:R-:W-:Y:S05]  /*5190*/  BSSY.RECONVERGENT B2, `(.L_x_88) ;  /* 0x0000024000027945 */ /* 0x000fea0003800200 */
[----:B------:R-:W-:-:S14]  /*51a0*/  DSETP.GTU.AND P0, PT, |R6|, +INF , PT ;  /* 0x7ff000000600742a */ /* 0x000fdc0003f0c200 */
[----:B------:R-:W-:Y:S05]  /*51b0*/  @P0 BRA `(.L_x_89) ;  /* 0x00000000007c0947 */ /* 0x000fea0003800000 */
[----:B------:R-:W-:-:S05]  /*51c0*/  LOP3.LUT R17, R11, 0x7fffffff, RZ, 0xc0, !PT ;  /* 0x7fffffff0b117812 */ /* 0x000fca00078ec0ff */
[----:B------:R-:W-:-:S05]  /*51d0*/  VIADD R11, R17, 0xffffffff ;  /* 0xffffffff110b7836 */ /* 0x000fca0000000000 */
[----:B------:R-:W-:-:S13]  /*51e0*/  ISETP.GE.U32.AND P0, PT, R11, 0x7fefffff, PT ;  /* 0x7fefffff0b00780c */ /* 0x000fda0003f06070 */
[----:B------:R-:W-:Y:S01]  /*51f0*/  @P0 LOP3.LUT R15, R7, 0x7ff00000, RZ, 0x3c, !PT ;  /* 0x7ff00000070f0812 */ /* 0x000fe200078e3cff */
[----:B------:R-:W-:Y:S01]  /*5200*/  @P0 IMAD.MOV.U32 R14, RZ, RZ, RZ ;  /* 0x000000ffff0e0224 */ /* 0x000fe200078e00ff */
[----:B------:R-:W-:Y:S06]  /*5210*/  @P0 BRA `(.L_x_90) ;  /* 0x00000000006c0947 */ /* 0x000fec0003800000 */
[----:B------:R-:W-:-:S13]  /*5220*/  ISETP.GE.U32.AND P0, PT, R17, 0x1000001, PT ;  /* 0x010000011100780c */ /* 0x000fda0003f06070 */
[----:B------:R-:W-:Y:S05]  /*5230*/  @!P0 BRA `(.L_x_91) ;  /* 0x0000000000348947 */ /* 0x000fea0003800000 */
[----:B------:R-:W-:Y:S01]  /*5240*/  IADD3 R15, PT, PT, R7, -0x3fe00000, RZ ;  /* 0xc0200000070f7810 */ /* 0x000fe20007ffe0ff */
[----:B------:R-:W-:-:S03]  /*5250*/  IMAD.MOV.U32 R14, RZ, RZ, R6 ;  /* 0x000000ffff0e7224 */ /* 0x000fc600078e0006 */
[----:B------:R-:W0:Y:S03]  /*5260*/  MUFU.RCP64H R17, R15 ;  /* 0x0000000f00117308 */ /* 0x000e260000001800 */
[----:B0-----:R-:W-:-:S08]  /*5270*/  DFMA R20, -R14, R16, 1 ;  /* 0x3ff000000e14742b */ /* 0x001fd00000000110 */
[----:B------:R-:W-:-:S08]  /*5280*/  DFMA R20, R20, R20, R20 ;  /* 0x000000141414722b */ /* 0x000fd00000000014 */
[----:B------:R-:W-:-:S08]  /*5290*/  DFMA R20, R16, R20, R16 ;  /* 0x000000141014722b */ /* 0x000fd00000000010 */
[----:B------:R-:W-:-:S08]  /*52a0*/  DFMA R16, -R14, R20, 1 ;  /* 0x3ff000000e10742b */ /* 0x000fd00000000114 */
[----:B------:R-:W-:-:S08]  /*52b0*/  DFMA R16, R20, R16, R20 ;  /* 0x000000101410722b */ /* 0x000fd00000000014 */
[----:B------:R-:W-:-:S08]  /*52c0*/  DMUL R16, R16, 2.2250738585072013831e-308 ;  /* 0x0010000010107828 */ /* 0x000fd00000000000 */
[----:B------:R-:W-:-:S08]  /*52d0*/  DFMA R6, -R6, R16, 1 ;  /* 0x3ff000000606742b */ /* 0x000fd00000000110 */
[----:B------:R-:W-:-:S08]  /*52e0*/  DFMA R6, R6, R6, R6 ;  /* 0x000000060606722b */ /* 0x000fd00000000006 */
[----:B------:R-:W-:Y:S01]  /*52f0*/  DFMA R14, R16, R6, R16 ;  /* 0x00000006100e722b */ /* 0x000fe20000000010 */
[----:B------:R-:W-:Y:S10]  /*5300*/  BRA `(.L_x_90) ;  /* 0x0000000000307947 */ /* 0x000ff40003800000 */
.L_x_91:
[----:B------:R-:W-:Y:S01]  /*5310*/  DMUL R6, R6, 8.11296384146066816958e+31 ;  /* 0x4690000006067828 */ /* 0x000fe20000000000 */
[----:B------:R-:W-:-:S05]  /*5320*/  IMAD.MOV.U32 R14, RZ, RZ, R16 ;  /* 0x000000ffff0e7224 */ /* 0x000fca00078e0010 */
[----:B------:R-:W0:Y:S02]  /*5330*/  MUFU.RCP64H R15, R7 ;  /* 0x00000007000f7308 */ /* 0x000e240000001800 */
[----:B0-----:R-:W-:-:S08]  /*5340*/  DFMA R16, -R6, R14, 1 ;  /* 0x3ff000000610742b */ /* 0x001fd0000000010e */
[----:B------:R-:W-:-:S08]  /*5350*/  DFMA R16, R16, R16, R16 ;  /* 0x000000101010722b */ /* 0x000fd00000000010 */
[----:B------:R-:W-:-:S08]  /*5360*/  DFMA R16, R14, R16, R14 ;  /* 0x000000100e10722b */ /* 0x000fd0000000000e */
[----:B------:R-:W-:-:S08]  /*5370*/  DFMA R14, -R6, R16, 1 ;  /* 0x3ff00000060e742b */ /* 0x000fd00000000110 */
[----:B------:R-:W-:-:S08]  /*5380*/  DFMA R14, R16, R14, R16 ;  /* 0x0000000e100e722b */ /* 0x000fd00000000010 */
[----:B------:R-:W-:Y:S01]  /*5390*/  DMUL R14, R14, 8.11296384146066816958e+31 ;  /* 0x469000000e0e7828 */ /* 0x000fe20000000000 */
[----:B------:R-:W-:Y:S10]  /*53a0*/  BRA `(.L_x_90) ;  /* 0x0000000000087947 */ /* 0x000ff40003800000 */
.L_x_89:
[----:B------:R-:W-:Y:S02]  /*53b0*/  LOP3.LUT R15, R7, 0x80000, RZ, 0xfc, !PT ;  /* 0x00080000070f7812 */ /* 0x000fe400078efcff */
[----:B------:R-:W-:-:S07]  /*53c0*/  MOV R14, R6 ;  /* 0x00000006000e7202 */ /* 0x000fce0000000f00 */
.L_x_90:
[----:B------:R-:W-:Y:S05]  /*53d0*/  BSYNC.RECONVERGENT B2 ;  /* 0x0000000000027941 */ /* 0x000fea0003800200 */
.L_x_88:
[----:B------:R-:W-:Y:S01]  /*53e0*/  MOV R11, 0x0 ;  /* 0x00000000000b7802 */ /* 0x000fe20000000f00 */
[----:B------:R-:W-:Y:S02]  /*53f0*/  IMAD.MOV.U32 R6, RZ, RZ, R14 ;  /* 0x000000ffff067224 */ /* 0x000fe400078e000e */
[----:B------:R-:W-:Y:S01]  /*5400*/  IMAD.MOV.U32 R7, RZ, RZ, R15 ;  /* 0x000000ffff077224 */ /* 0x000fe200078e000f */
[----:B------:R-:W-:Y:S06]  /*5410*/  RET.REL.NODEC R10 `(_Z15fill_ell_matrixPdPiiiiS0_S0_) ;  /* 0xffffffa80af87950 */ /* 0x000fec0003c3ffff */
        .weak           $__internal_1_$__cuda_sm20_div_u64
        .type           $__internal_1_$__cuda_sm20_div_u64,@function
        .size           $__internal_1_$__cuda_sm20_div_u64,($__internal_2_$__cuda_sm20_rem_u64 - $__internal_1_$__cuda_sm20_div_u64)
$__internal_1_$__cuda_sm20_div_u64:
[----:B------:R-:W-:Y:S02]  /*5420*/  IMAD.MOV.U32 R28, RZ, RZ, R6 ;  /* 0x000000ffff1c7224 */ /* 0x000fe400078e0006 */
[----:B------:R-:W-:-:S04]  /*5430*/  IMAD.MOV.U32 R29, RZ, RZ, R5 ;  /* 0x000000ffff1d7224 */ /* 0x000fc800078e0005 */
[----:B------:R-:W0:Y:S08]  /*5440*/  I2F.U64.RP R8, R28 ;  /* 0x0000001c00087312 */ /* 0x000e300000309000 */
[----:B0-----:R-:W0:Y:S02]  /*5450*/  MUFU.RCP R8, R8 ;  /* 0x0000000800087308 */ /* 0x001e240000001000 */
[----:B0-----:R-:W-:-:S06]  /*5460*/  IADD3 R14, PT, PT, R8, 0x1ffffffe, RZ ;  /* 0x1ffffffe080e7810 */ /* 0x001fcc0007ffe0ff */
[----:B------:R-:W0:Y:S02]  /*5470*/  F2I.U64.TRUNC R14, R14 ;  /* 0x0000000e000e7311 */ /* 0x000e24000020d800 */
[----:B0-----:R-:W-:-:S04]  /*5480*/  IMAD.WIDE.U32 R20, R14, R6, RZ ;  /* 0x000000060e147225 */ /* 0x001fc800078e00ff */
[C---:B------:R-:W-:Y:S01]  /*5490*/  IMAD R25, R14.reuse, R5, R21 ;  /* 0x000000050e197224 */ /* 0x040fe200078e0215 */
[----:B------:R-:W-:Y:S01]  /*54a0*/  IADD3 R27, P0, PT, RZ, -R20, RZ ;  /* 0x80000014ff1b7210 */ /* 0x000fe20007f1e0ff */
[----:B------:R-:W-:Y:S02]  /*54b0*/  IMAD.MOV.U32 R21, RZ, RZ, R14 ;  /* 0x000000ffff157224 */ /* 0x000fe400078e000e */
[----:B------:R-:W-:Y:S02]  /*54c0*/  IMAD R25, R15, R6, R25 ;  /* 0x000000060f197224 */ /* 0x000fe400078e0219 */
[----:B------:R-:W-:-:S04]  /*54d0*/  IMAD.HI.U32 R20, R14, R27, RZ ;  /* 0x0000001b0e147227 */ /* 0x000fc800078e00ff */
[----:B------:R-:W-:-:S04]  /*54e0*/  IMAD.X R25, RZ, RZ, ~R25, P0 ;  /* 0x000000ffff197224 */ /* 0x000fc800000e0e19 */
[----:B------:R-:W-:-:S04]  /*54f0*/  IMAD.WIDE.U32 R20, P0, R14, R25, R20 ;  /* 0x000000190e147225 */ /* 0x000fc80007800014 */
[C---:B------:R-:W-:Y:S02]  /*5500*/  IMAD R8, R15.reuse, R25, RZ ;  /* 0x000000190f087224 */ /* 0x040fe400078e02ff */
[----:B------:R-:W-:-:S04]  /*5510*/  IMAD.HI.U32 R21, P1, R15, R27, R20 ;  /* 0x0000001b0f157227 */ /* 0x000fc80007820014 */
[----:B------:R-:W-:Y:S01]  /*5520*/  IMAD.HI.U32 R25, R15, R25, RZ ;  /* 0x000000190f197227 */ /* 0x000fe200078e00ff */
[----:B------:R-:W-:-:S04]  /*5530*/  IADD3 R21, P2, PT, R8, R21, RZ ;  /* 0x0000001508157210 */ /* 0x000fc80007f5e0ff */
[----:B------:R-:W-:Y:S01]  /*5540*/  IADD3.X R15, PT, PT, R25, R15, RZ, P0, !PT ;  /* 0x0000000f190f7210 */ /* 0x000fe200007fe4ff */
[----:B------:R-:W-:-:S03]  /*5550*/  IMAD.WIDE.U32 R24, R21, R6, RZ ;  /* 0x0000000615187225 */ /* 0x000fc600078e00ff */
[----:B------:R-:W-:Y:S01]  /*5560*/  IADD3.X R15, PT, PT, RZ, RZ, R15, P2, P1 ;  /* 0x000000ffff0f7210 */ /* 0x000fe200017e240f */
[----:B------:R-:W-:Y:S01]  /*5570*/  IMAD R12, R21, R5, R25 ;  /* 0x00000005150c7224 */ /* 0x000fe200078e0219 */
[----:B------:R-:W-:-:S03]  /*5580*/  IADD3 R8, P0, PT, RZ, -R24, RZ ;  /* 0x80000018ff087210 */ /* 0x000fc60007f1e0ff */
[----:B------:R-:W-:Y:S02]  /*5590*/  IMAD R12, R15, R6, R12 ;  /* 0x000000060f0c7224 */ /* 0x000fe400078e020c */
[----:B------:R-:W-:-:S04]  /*55a0*/  IMAD.HI.U32 R20, R21, R8, RZ ;  /* 0x0000000815147227 */ /* 0x000fc800078e00ff */
[----:B------:R-:W-:-:S04]  /*55b0*/  IMAD.X R12, RZ, RZ, ~R12, P0 ;  /* 0x000000ffff0c7224 */ /* 0x000fc800000e0e0c */
[----:B------:R-:W-:-:S04]  /*55c0*/  IMAD.WIDE.U32 R20, P0, R21, R12, R20 ;  /* 0x0000000c15147225 */ /* 0x000fc80007800014 */
[C---:B------:R-:W-:Y:S02]  /*55d0*/  IMAD R14, R15.reuse, R12, RZ ;  /* 0x0000000c0f0e7224 */ /* 0x040fe400078e02ff */
[----:B------:R-:W-:-:S04]  /*55e0*/  IMAD.HI.U32 R21, P1, R15, R8, R20 ;  /* 0x000000080f157227 */ /* 0x000fc80007820014 */
[----:B------:R-:W-:Y:S01]  /*55f0*/  IMAD.HI.U32 R8, R15, R12, RZ ;  /* 0x0000000c0f087227 */ /* 0x000fe200078e00ff */
[----:B------:R-:W-:-:S03]  /*5600*/  IADD3 R12, P2, PT, R14, R21, RZ ;  /* 0x000000150e0c7210 */ /* 0x000fc60007f5e0ff */
[----:B------:R-:W-:Y:S02]  /*5610*/  IMAD.X R8, R8, 0x1, R15, P0 ;  /* 0x0000000108087824 */ /* 0x000fe400000e060f */
[----:B------:R-:W-:Y:S02]  /*5620*/  HFMA2 R15, -RZ, RZ, 0, 0 ;  /* 0x00000000ff0f7431 */ /* 0x000fe400000001ff */
[----:B------:R-:W-:Y:S01]  /*5630*/  IMAD.HI.U32 R14, R12, R7, RZ ;  /* 0x000000070c0e7227 */ /* 0x000fe200078e00ff */
[----:B------:R-:W-:-:S03]  /*5640*/  IADD3.X R8, PT, PT, RZ, RZ, R8, P2, P1 ;  /* 0x000000ffff087210 */ /* 0x000fc600017e2408 */
[----:B------:R-:W-:-:S04]  /*5650*/  IMAD.WIDE.U32 R14, R12, R13, R14 ;  /* 0x0000000d0c0e7225 */ /* 0x000fc800078e000e */
[C---:B------:R-:W-:Y:S02]  /*5660*/  IMAD R12, R8.reuse, R13, RZ ;  /* 0x0000000d080c7224 */ /* 0x040fe400078e02ff */
[----:B------:R-:W-:-:S04]  /*5670*/  IMAD.HI.U32 R15, P0, R8, R7, R14 ;  /* 0x00000007080f7227 */ /* 0x000fc8000780000e */
[----:B------:R-:W-:Y:S01]  /*5680*/  IMAD.HI.U32 R14, R8, R13, RZ ;  /* 0x0000000d080e7227 */ /* 0x000fe200078e00ff */
[----:B------:R-:W-:-:S03]  /*5690*/  IADD3 R8, P1, PT, R12, R15, RZ ;  /* 0x0000000f0c087210 */ /* 0x000fc60007f3e0ff */
[----:B------:R-:W-:Y:S02]  /*56a0*/  IMAD.X R15, RZ, RZ, R14, P0 ;  /* 0x000000ffff0f7224 */ /* 0x000fe400000e060e */
[----:B------:R-:W-:-:S04]  /*56b0*/  IMAD.WIDE.U32 R20, R8, R6, RZ ;  /* 0x0000000608147225 */ /* 0x000fc800078e00ff */
[----:B------:R-:W-:Y:S02]  /*56c0*/  IMAD.X R15, RZ, RZ, R15, P1 ;  /* 0x000000ffff0f7224 */ /* 0x000fe400008e060f */
[----:B------:R-:W-:Y:S01]  /*56d0*/  IMAD R12, R8, R5, R21 ;  /* 0x00000005080c7224 */ /* 0x000fe200078e0215 */
[----:B------:R-:W-:-:S03]  /*56e0*/  IADD3 R21, P1, PT, -R20, R7, RZ ;  /* 0x0000000714157210 */ /* 0x000fc60007f3e1ff */
[-C--:B------:R-:W-:Y:S01]  /*56f0*/  IMAD R12, R15, R6.reuse, R12 ;  /* 0x000000060f0c7224 */ /* 0x080fe200078e020c */
[----:B------:R-:W-:-:S04]  /*5700*/  ISETP.GE.U32.AND P0, PT, R21, R6, PT ;  /* 0x000000061500720c */ /* 0x000fc80003f06070 */
[----:B------:R-:W-:Y:S02]  /*5710*/  IADD3.X R12, PT, PT, ~R12, R13, RZ, P1, !PT ;  /* 0x0000000d0c0c7210 */ /* 0x000fe40000ffe5ff */
[----:B------:R-:W-:Y:S02]  /*5720*/  IADD3 R14, P1, PT, -R6, R21, RZ ;  /* 0x00000015060e7210 */ /* 0x000fe40007f3e1ff */
[----:B------:R-:W-:Y:S02]  /*5730*/  IADD3 R13, P2, PT, R8, 0x1, RZ ;  /* 0x00000001080d7810 */ /* 0x000fe40007f5e0ff */
[C---:B------:R-:W-:Y:S01]  /*5740*/  ISETP.GE.U32.AND.EX P0, PT, R12.reuse, R5, PT, P0 ;  /* 0x000000050c00720c */ /* 0x040fe20003f06100 */
[----:B------:R-:W-:Y:S01]  /*5750*/  IMAD.X R25, R12, 0x1, ~R5, P1 ;  /* 0x000000010c197824 */ /* 0x000fe200008e0e05 */
[----:B------:R-:W-:Y:S01]  /*5760*/  ISETP.NE.U32.AND P1, PT, R6, RZ, PT ;  /* 0x000000ff0600720c */ /* 0x000fe20003f25070 */
[----:B------:R-:W-:Y:S01]  /*5770*/  IMAD.X R20, RZ, RZ, R15, P2 ;  /* 0x000000ffff147224 */ /* 0x000fe200010e060f */
[----:B------:R-:W-:-:S02]  /*5780*/  SEL R21, R14, R21, P0 ;  /* 0x000000150e157207 */ /* 0x000fc40000000000 */
[----:B------:R-:W-:Y:S02]  /*5790*/  SEL R13, R13, R8, P0 ;  /* 0x000000080d0d7207 */ /* 0x000fe40000000000 */
[----:B------:R-:W-:Y:S02]  /*57a0*/  SEL R12, R25, R12, P0 ;  /* 0x0000000c190c7207 */ /* 0x000fe40000000000 */
[----:B------:R-:W-:Y:S02]  /*57b0*/  SEL R15, R20, R15, P0 ;  /* 0x0000000f140f7207 */ /* 0x000fe40000000000 */
[----:B------:R-:W-:Y:S02]  /*57c0*/  ISETP.GE.U32.AND P0, PT, R21, R6, PT ;  /* 0x000000061500720c */ /* 0x000fe40003f06070 */
[----:B------:R-:W-:Y:S02]  /*57d0*/  IADD3 R8, P2, PT, R13, 0x1, RZ ;  /* 0x000000010d087810 */ /* 0x000fe40007f5e0ff */
[----:B------:R-:W-:-:S02]  /*57e0*/  ISETP.GE.U32.AND.EX P0, PT, R12, R5, PT, P0 ;  /* 0x000000050c00720c */ /* 0x000fc40003f06100 */
[----:B------:R-:W-:Y:S02]  /*57f0*/  IADD3.X R12, PT, PT, RZ, R15, RZ, P2, !PT ;  /* 0x0000000fff0c7210 */ /* 0x000fe400017fe4ff */
[----:B------:R-:W-:Y:S01]  /*5800*/  ISETP.NE.AND.EX P1, PT, R5, RZ, PT, P1 ;  /* 0x000000ff0500720c */ /* 0x000fe20003f25310 */
[----:B------:R-:W-:Y:S01]  /*5810*/  IMAD.MOV.U32 R5, RZ, RZ, 0x0 ;  /* 0x00000000ff057424 */ /* 0x000fe200078e00ff */
[----:B------:R-:W-:Y:S02]  /*5820*/  SEL R8, R8, R13, P0 ;  /* 0x0000000d08087207 */ /* 0x000fe40000000000 */
[----:B------:R-:W-:Y:S02]  /*5830*/  SEL R13, R12, R15, P0 ;  /* 0x0000000f0c0d7207 */ /* 0x000fe40000000000 */
[----:B------:R-:W-:Y:S02]  /*5840*/  SEL R8, R8, 0xffffffff, P1 ;  /* 0xffffffff08087807 */ /* 0x000fe40000800000 */
[----:B------:R-:W-:Y:S01]  /*5850*/  SEL R13, R13, 0xffffffff, P1 ;  /* 0xffffffff0d0d7807 */ /* 0x000fe20000800000 */
[----:B------:R-:W-:Y:S06]  /*5860*/  RET.REL.NODEC R4 `(_Z15fill_ell_matrixPdPiiiiS0_S0_) ;  /* 0xffffffa404e47950 */ /* 0x000fec0003c3ffff */
        .weak           $__internal_2_$__cuda_sm20_rem_u64
        .type           $__internal_2_$__cuda_sm20_rem_u64,@function
        .size           $__internal_2_$__cuda_sm20_rem_u64,($_Z15fill_ell_matrixPdPiiiiS0_S0_$__internal_accurate_pow - $__internal_2_$__cuda_sm20_rem_u64)
$__internal_2_$__cuda_sm20_rem_u64:
[----:B------:R-:W0:Y:S08]  /*5870*/  I2F.U64.RP R9, R4 ;  /* 0x0000000400097312 */ /* 0x000e300000309000 */
[----:B0-----:R-:W0:Y:S02]  /*5880*/  MUFU.RCP R9, R9 ;  /* 0x0000000900097308 */ /* 0x001e240000001000 */
[----:B0-----:R-:W-:-:S06]  /*5890*/  VIADD R10, R9, 0x1ffffffe ;  /* 0x1ffffffe090a7836 */ /* 0x001fcc0000000000 */
[----:B------:R-:W0:Y:S02]  /*58a0*/  F2I.U64.TRUNC R10, R10 ;  /* 0x0000000a000a7311 */ /* 0x000e24000020d800 */
[----:B0-----:R-:W-:-:S04]  /*58b0*/  IMAD.WIDE.U32 R12, R10, R4, RZ ;  /* 0x000000040a0c7225 */ /* 0x001fc800078e00ff */
[----:B------:R-:W-:Y:S01]  /*58c0*/  IMAD R13, R10, R5, R13 ;  /* 0x000000050a0d7224 */ /* 0x000fe200078e020d */
[----:B------:R-:W-:-:S03]  /*58d0*/  IADD3 R15, P0, PT, RZ, -R12, RZ ;  /* 0x8000000cff0f7210 */ /* 0x000fc60007f1e0ff */
[----:B------:R-:W-:Y:S02]  /*58e0*/  IMAD R13, R11, R4, R13 ;  /* 0x000000040b0d7224 */ /* 0x000fe400078e020d */
[----:B------:R-:W-:-:S03]  /*58f0*/  IMAD.HI.U32 R12, R10, R15, RZ ;  /* 0x0000000f0a0c7227 */ /* 0x000fc600078e00ff */
[----:B------:R-:W-:Y:S01]  /*5900*/  IADD3.X R17, PT, PT, RZ, ~R13, RZ, P0, !PT ;  /* 0x8000000dff117210 */ /* 0x000fe200007fe4ff */
[----:B------:R-:W-:-:S04]  /*5910*/  IMAD.MOV.U32 R13, RZ, RZ, R10 ;  /* 0x000000ffff0d7224 */ /* 0x000fc800078e000a */
[----:B------:R-:W-:-:S04]  /*5920*/  IMAD.WIDE.U32 R12, P0, R10, R17, R12 ;  /* 0x000000110a0c7225 */ /* 0x000fc8000780000c */
[C---:B------:R-:W-:Y:S02]  /*5930*/  IMAD R21, R11.reuse, R17, RZ ;  /* 0x000000110b157224 */ /* 0x040fe400078e02ff */
[----:B------:R-:W-:-:S04]  /*5940*/  IMAD.HI.U32 R12, P1, R11, R15, R12 ;  /* 0x0000000f0b0c7227 */ /* 0x000fc8000782000c */
[----:B------:R-:W-:Y:S01]  /*5950*/  IMAD.HI.U32 R9, R11, R17, RZ ;  /* 0x000000110b097227 */ /* 0x000fe200078e00ff */
[----:B------:R-:W-:-:S03]  /*5960*/  IADD3 R13, P2, PT, R21, R12, RZ ;  /* 0x0000000c150d7210 */ /* 0x000fc60007f5e0ff */
[----:B------:R-:W-:Y:S02]  /*5970*/  IMAD.X R9, R9, 0x1, R11, P0 ;  /* 0x0000000109097824 */ /* 0x000fe400000e060b */
[----:B------:R-:W-:-:S03]  /*5980*/  IMAD.WIDE.U32 R10, R13, R4, RZ ;  /* 0x000000040d0a7225 */ /* 0x000fc600078e00ff */
[----:B------:R-:W-:Y:S01]  /*5990*/  IADD3.X R9, PT, PT, RZ, RZ, R9, P2, P1 ;  /* 0x000000ffff097210 */ /* 0x000fe200017e2409 */
[----:B------:R-:W-:Y:S01]  /*59a0*/  IMAD R11, R13, R5, R11 ;  /* 0x000000050d0b7224 */ /* 0x000fe200078e020b */
[----:B------:R-:W-:-:S03]  /*59b0*/  IADD3 R15, P0, PT, RZ, -R10, RZ ;  /* 0x8000000aff0f7210 */ /* 0x000fc60007f1e0ff */
[----:B------:R-:W-:Y:S02]  /*59c0*/  IMAD R11, R9, R4, R11 ;  /* 0x00000004090b7224 */ /* 0x000fe400078e020b */
[----:B------:R-:W-:-:S03]  /*59d0*/  IMAD.HI.U32 R12, R13, R15, RZ ;  /* 0x0000000f0d0c7227 */ /* 0x000fc600078e00ff */
[----:B------:R-:W-:Y:S01]  /*59e0*/  IADD3.X R10, PT, PT, RZ, ~R11, RZ, P0, !PT ;  /* 0x8000000bff0a7210 */ /* 0x000fe200007fe4ff */
[----:B------:R-:W-:-:S04]  /*59f0*/  IMAD.MOV.U32 R11, RZ, RZ, RZ ;  /* 0x000000ffff0b7224 */ /* 0x000fc800078e00ff */
[----:B------:R-:W-:-:S04]  /*5a00*/  IMAD.WIDE.U32 R12, P0, R13, R10, R12 ;  /* 0x0000000a0d0c7225 */ /* 0x000fc8000780000c */
[C---:B------:R-:W-:Y:S02]  /*5a10*/  IMAD R14, R9.reuse, R10, RZ ;  /* 0x0000000a090e7224 */ /* 0x040fe400078e02ff */
[----:B------:R-:W-:-:S04]  /*5a20*/  IMAD.HI.U32 R13, P1, R9, R15, R12 ;  /* 0x0000000f090d7227 */ /* 0x000fc8000782000c */
[----:B------:R-:W-:Y:S01]  /*5a30*/  IMAD.HI.U32 R10, R9, R10, RZ ;  /* 0x0000000a090a7227 */ /* 0x000fe200078e00ff */
[----:B------:R-:W-:-:S03]  /*5a40*/  IADD3 R13, P2, PT, R14, R13, RZ ;  /* 0x0000000d0e0d7210 */ /* 0x000fc60007f5e0ff */
[----:B------:R-:W-:Y:S02]  /*5a50*/  IMAD.X R9, R10, 0x1, R9, P0 ;  /* 0x000000010a097824 */ /* 0x000fe400000e0609 */
[----:B------:R-:W-:-:S03]  /*5a60*/  IMAD.HI.U32 R10, R13, R7, RZ ;  /* 0x000000070d0a7227 */ /* 0x000fc600078e00ff */
[----:B------:R-:W-:Y:S01]  /*5a70*/  IADD3.X R9, PT, PT, RZ, RZ, R9, P2, P1 ;  /* 0x000000ffff097210 */ /* 0x000fe200017e2409 */
[----:B------:R-:W-:-:S04]  /*5a80*/  IMAD.WIDE.U32 R10, R13, R8, R10 ;  /* 0x000000080d0a7225 */ /* 0x000fc800078e000a */
[C---:B------:R-:W-:Y:S02]  /*5a90*/  IMAD R13, R9.reuse, R8, RZ ;  /* 0x00000008090d7224 */ /* 0x040fe400078e02ff */
[----:B------:R-:W-:-:S04]  /*5aa0*/  IMAD.HI.U32 R10, P0, R9, R7, R10 ;  /* 0x00000007090a7227 */ /* 0x000fc8000780000a */
[----:B------:R-:W-:Y:S01]  /*5ab0*/  IMAD.HI.U32 R9, R9, R8, RZ ;  /* 0x0000000809097227 */ /* 0x000fe200078e00ff */
[----:B------:R-:W-:-:S04]  /*5ac0*/  IADD3 R13, P1, PT, R13, R10, RZ ;  /* 0x0000000a0d0d7210 */ /* 0x000fc80007f3e0ff */
[----:B------:R-:W-:Y:S01]  /*5ad0*/  IADD3.X R9, PT, PT, R9, RZ, RZ, P0, !PT ;  /* 0x000000ff09097210 */ /* 0x000fe200007fe4ff */
[----:B------:R-:W-:-:S04]  /*5ae0*/  IMAD.WIDE.U32 R10, R13, R4, RZ ;  /* 0x000000040d0a7225 */ /* 0x000fc800078e00ff */
[----:B------:R-:W-:Y:S02]  /*5af0*/  IMAD.X R9, RZ, RZ, R9, P1 ;  /* 0x000000ffff097224 */ /* 0x000fe400008e0609 */
[----:B------:R-:W-:Y:S01]  /*5b00*/  IMAD R13, R13, R5, R11 ;  /* 0x000000050d0d7224 */ /* 0x000fe200078e020b */
[----:B------:R-:W-:-:S03]  /*5b10*/  IADD3 R11, P1, PT, -R10, R7, RZ ;  /* 0x000000070a0b7210 */ /* 0x000fc60007f3e1ff */
[-C--:B------:R-:W-:Y:S01]  /*5b20*/  IMAD R9, R9, R4.reuse, R13 ;  /* 0x0000000409097224 */ /* 0x080fe200078e020d */
[----:B------:R-:W-:-:S03]  /*5b30*/  ISETP.GE.U32.AND P0, PT, R11, R4, PT ;  /* 0x000000040b00720c */ /* 0x000fc60003f06070 */
[----:B------:R-:W-:Y:S01]  /*5b40*/  IMAD.X R10, R8, 0x1, ~R9, P1 ;  /* 0x00000001080a7824 */ /* 0x000fe200008e0e09 */
[----:B------:R-:W-:-:S04]  /*5b50*/  IADD3 R7, P1, PT, -R4, R11, RZ ;  /* 0x0000000b04077210 */ /* 0x000fc80007f3e1ff */
[----:B------:R-:W-:Y:S02]  /*5b60*/  ISETP.GE.U32.AND.EX P0, PT, R10, R5, PT, P0 ;  /* 0x000000050a00720c */ /* 0x000fe40003f06100 */
[-C--:B------:R-:W-:Y:S02]  /*5b70*/  IADD3.X R8, PT, PT, ~R5, R10.reuse, RZ, P1, !PT ;  /* 0x0000000a05087210 */ /* 0x080fe40000ffe5ff */
[----:B------:R-:W-:Y:S02]  /*5b80*/  SEL R7, R7, R11, P0 ;  /* 0x0000000b07077207 */ /* 0x000fe40000000000 */
[----:B------:R-:W-:Y:S02]  /*5b90*/  SEL R8, R8, R10, P0 ;  /* 0x0000000a08087207 */ /* 0x000fe40000000000 */
[C---:B------:R-:W-:Y:S02]  /*5ba0*/  ISETP.GE.U32.AND P0, PT, R7.reuse, R4, PT ;  /* 0x000000040700720c */ /* 0x040fe40003f06070 */
[----:B------:R-:W-:Y:S01]  /*5bb0*/  ISETP.NE.U32.AND P1, PT, R4, RZ, PT ;  /* 0x000000ff0400720c */ /* 0x000fe20003f25070 */
[----:B------:R-:W-:Y:S01]  /*5bc0*/  IMAD.IADD R4, R7, 0x1, -R4 ;  /* 0x0000000107047824 */ /* 0x000fe200078e0a04 */
[----:B------:R-:W-:-:S02]  /*5bd0*/  ISETP.GE.U32.AND.EX P0, PT, R8, R5, PT, P0 ;  /* 0x000000050800720c */ /* 0x000fc40003f06100 */
[----:B------:R-:W-:Y:S02]  /*5be0*/  ISETP.NE.AND.EX P1, PT, R5, RZ, PT, P1 ;  /* 0x000000ff0500720c */ /* 0x000fe40003f25310 */
[----:B------:R-:W-:Y:S01]  /*5bf0*/  SEL R4, R4, R7, P0 ;  /* 0x0000000704047207 */ /* 0x000fe20000000000 */
[----:B------:R-:W-:-:S03]  /*5c00*/  IMAD.MOV.U32 R7, RZ, RZ, 0x0 ;  /* 0x00000000ff077424 */ /* 0x000fc600078e00ff */
[----:B------:R-:W-:Y:S01]  /*5c10*/  SEL R4, R4, 0xffffffff, P1 ;  /* 0xffffffff04047807 */ /* 0x000fe20000800000 */
[----:B------:R-:W-:Y:S06]  /*5c20*/  RET.REL.NODEC R6 `(_Z15fill_ell_matrixPdPiiiiS0_S0_) ;  /* 0xffffffa006f47950 */ /* 0x000fec0003c3ffff */
        .type           $_Z15fill_ell_matrixPdPiiiiS0_S0_$__internal_accurate_pow,@function
        .size           $_Z15fill_ell_matrixPdPiiiiS0_S0_$__internal_accurate_pow,(.L_x_158 - $_Z15fill_ell_matrixPdPiiiiS0_S0_$__internal_accurate_pow)
$_Z15fill_ell_matrixPdPiiiiS0_S0_$__internal_accurate_pow:
[----:B------:R-:W-:Y:S01]  /*5c30*/  ISETP.GT.U32.AND P0, PT, R5, 0xfffff, PT ;  /* 0x000fffff0500780c */ /* 0x000fe20003f04070 */
[--C-:B------:R-:W-:Y:S01]  /*5c40*/  IMAD.MOV.U32 R11, RZ, RZ, R5.reuse ;  /* 0x000000ffff0b7224 */ /* 0x100fe200078e0005 */
[----:B------:R-:W-:Y:S01]  /*5c50*/  MOV R10, R14 ;  /* 0x0000000e000a7202 */ /* 0x000fe20000000f00 */
[----:B------:R-:W-:Y:S01]  /*5c60*/  IMAD.MOV.U32 R15, RZ, RZ, R5 ;  /* 0x000000ffff0f7224 */ /* 0x000fe200078e0005 */
[----:B------:R-:W-:Y:S01]  /*5c70*/  MOV R16, 0x41ad3b5a ;  /* 0x41ad3b5a00107802 */ /* 0x000fe20000000f00 */
[----:B------:R-:W-:Y:S01]  /*5c80*/  IMAD.MOV.U32 R17, RZ, RZ, 0x3ed0f5d2 ;  /* 0x3ed0f5d2ff117424 */ /* 0x000fe200078e00ff */
[----:B------:R-:W-:Y:S01]  /*5c90*/  UMOV UR12, 0x7d2cafe2 ;  /* 0x7d2cafe2000c7882 */ /* 0x000fe20000000000 */
[----:B------:R-:W-:Y:S01]  /*5ca0*/  UMOV UR13, 0x3eb0f5ff ;  /* 0x3eb0f5ff000d7882 */ /* 0x000fe20000000000 */
[----:B------:R-:W-:Y:S01]  /*5cb0*/  UMOV UR22, 0x3b39803f ;  /* 0x3b39803f00167882 */ /* 0x000fe20000000000 */
[----:B------:R-:W-:-:S04]  /*5cc0*/  UMOV UR23, 0x3c7abc9e ;  /* 0x3c7abc9e00177882 */ /* 0x000fc80000000000 */
[----:B------:R-:W-:-:S10]  /*5cd0*/  @!P0 DMUL R10, R10, 1.80143985094819840000e+16 ;  /* 0x435000000a0a8828 */ /* 0x000fd40000000000 */
[----:B------:R-:W-:Y:S01]  /*5ce0*/  @!P0 MOV R15, R11 ;  /* 0x0000000b000f8202 */ /* 0x000fe20000000f00 */
[----:B------:R-:W-:Y:S01]  /*5cf0*/  @!P0 IMAD.MOV.U32 R14, RZ, RZ, R10 ;  /* 0x000000ffff0e8224 */ /* 0x000fe200078e000a */
[----:B------:R-:W-:Y:S02]  /*5d00*/  SHF.R.U32.HI R10, RZ, 0x14, R5 ;  /* 0x00000014ff0a7819 */ /* 0x000fe40000011605 */
[----:B------:R-:W-:Y:S01]  /*5d10*/  LOP3.LUT R15, R15, 0x800fffff, RZ, 0xc0, !PT ;  /* 0x800fffff0f0f7812 */ /* 0x000fe200078ec0ff */
[----:B------:R-:W-:Y:S01]  /*5d20*/  IMAD.MOV.U32 R20, RZ, RZ, R14 ;  /* 0x000000ffff147224 */ /* 0x000fe200078e000e */
[----:B------:R-:W-:Y:S01]  /*5d30*/  @!P0 LEA.HI R10, R11, 0xffffffca, RZ, 0xc ;  /* 0xffffffca0b0a8811 */ /* 0x000fe200078f60ff */
[----:B------:R-:W-:Y:S01]  /*5d40*/  IMAD.MOV.U32 R14, RZ, RZ, RZ ;  /* 0x000000ffff0e7224 */ /* 0x000fe200078e00ff */
[----:B------:R-:W-:-:S03]  /*5d50*/  LOP3.LUT R21, R15, 0x3ff00000, RZ, 0xfc, !PT ;  /* 0x3ff000000f157812 */ /* 0x000fc600078efcff */
[----:B------:R-:W-:Y:S01]  /*5d60*/  VIADD R11, R10, 0xfffffc01 ;  /* 0xfffffc010a0b7836 */ /* 0x000fe20000000000 */
[----:B------:R-:W-:-:S13]  /*5d70*/  ISETP.GE.U32.AND P1, PT, R21, 0x3ff6a09f, PT ;  /* 0x3ff6a09f1500780c */ /* 0x000fda0003f26070 */
[----:B------:R-:W-:Y:S01]  /*5d80*/  @P1 IADD3 R15, PT, PT, R21, -0x100000, RZ ;  /* 0xfff00000150f1810 */ /* 0x000fe20007ffe0ff */
[----:B------:R-:W-:-:S04]  /*5d90*/  @P1 VIADD R11, R10, 0xfffffc02 ;  /* 0xfffffc020a0b1836 */ /* 0x000fc80000000000 */
[----:B------:R-:W-:-:S06]  /*5da0*/  @P1 IMAD.MOV.U32 R21, RZ, RZ, R15 ;  /* 0x000000ffff151224 */ /* 0x000fcc00078e000f */
[C---:B------:R-:W-:Y:S02]  /*5db0*/  DADD R22, R20.reuse, 1 ;  /* 0x3ff0000014167429 */ /* 0x040fe40000000000 */
[----:B------:R-:W-:-:S04]  /*5dc0*/  DADD R20, R20, -1 ;  /* 0xbff0000014147429 */ /* 0x000fc80000000000 */
[----:B------:R-:W0:Y:S02]  /*5dd0*/  MUFU.RCP64H R15, R23 ;  /* 0x00000017000f7308 */ /* 0x000e240000001800 */
[----:B0-----:R-:W-:-:S08]  /*5de0*/  DFMA R30, -R22, R14, 1 ;  /* 0x3ff00000161e742b */ /* 0x001fd0000000010e */
[----:B------:R-:W-:-:S08]  /*5df0*/  DFMA R30, R30, R30, R30 ;  /* 0x0000001e1e1e722b */ /* 0x000fd0000000001e */
[----:B------:R-:W-:-:S08]  /*5e00*/  DFMA R30, R14, R30, R14 ;  /* 0x0000001e0e1e722b */ /* 0x000fd0000000000e */
[----:B------:R-:W-:-:S08]  /*5e10*/  DMUL R14, R20, R30 ;  /* 0x0000001e140e7228 */ /* 0x000fd00000000000 */
[----:B------:R-:W-:-:S08]  /*5e20*/  DFMA R14, R20, R30, R14 ;  /* 0x0000001e140e722b */ /* 0x000fd0000000000e */
[----:B------:R-:W-:Y:S02]  /*5e30*/  DMUL R28, R14, R14 ;  /* 0x0000000e0e1c7228 */ /* 0x000fe40000000000 */
[----:B------:R-:W-:-:S06]  /*5e40*/  DADD R22, R20, -R14 ;  /* 0x0000000014167229 */ /* 0x000fcc000000080e */
[----:B------:R-:W-:Y:S01]  /*5e50*/  DFMA R16, R28, UR12, R16 ;  /* 0x0000000c1c107c2b */ /* 0x000fe20008000010 */
[----:B------:R-:W-:Y:S01]  /*5e60*/  UMOV UR12, 0x75488a3f ;  /* 0x75488a3f000c7882 */ /* 0x000fe20000000000 */
[----:B------:R-:W-:Y:S01]  /*5e70*/  UMOV UR13, 0x3ef3b20a ;  /* 0x3ef3b20a000d7882 */ /* 0x000fe20000000000 */
[----:B------:R-:W-:-:S05]  /*5e80*/  DADD R22, R22, R22 ;  /* 0x0000000016167229 */ /* 0x000fca0000000016 */
[----:B------:R-:W-:Y:S01]  /*5e90*/  DFMA R26, R28, R16, UR12 ;  /* 0x0000000c1c1a7e2b */ /* 0x000fe20008000010 */
[----:B------:R-:W-:Y:S01]  /*5ea0*/  UMOV UR12, 0xe4faecd5 ;  /* 0xe4faecd5000c7882 */ /* 0x000fe20000000000 */
[----:B------:R-:W-:Y:S01]  /*5eb0*/  UMOV UR13, 0x3f1745cd ;  /* 0x3f1745cd000d7882 */ /* 0x000fe20000000000 */
[-C--:B------:R-:W-:Y:S02]  /*5ec0*/  DFMA R22, R20, -R14.reuse, R22 ;  /* 0x8000000e1416722b */ /* 0x080fe40000000016 */
[----:B------:R-:W-:-:S03]  /*5ed0*/  DMUL R20, R14, R14 ;  /* 0x0000000e0e147228 */ /* 0x000fc60000000000 */
[----:B------:R-:W-:Y:S01]  /*5ee0*/  DFMA R26, R28, R26, UR12 ;  /* 0x0000000c1c1a7e2b */ /* 0x000fe2000800001a */
[----:B------:R-:W-:Y:S01]  /*5ef0*/  UMOV UR12, 0x258a578b ;  /* 0x258a578b000c7882 */ /* 0x000fe20000000000 */
[----:B------:R-:W-:Y:S01]  /*5f00*/  UMOV UR13, 0x3f3c71c7 ;  /* 0x3f3c71c7000d7882 */ /* 0x000fe20000000000 */
[----:B------:R-:W-:-:S05]  /*5f10*/  DMUL R22, R30, R22 ;  /* 0x000000161e167228 */ /* 0x000fca0000000000 */
[----:B------:R-:W-:Y:S01]  /*5f20*/  DFMA R26, R28, R26, UR12 ;  /* 0x0000000c1c1a7e2b */ /* 0x000fe2000800001a */
[----:B------:R-:W-:Y:S01]  /*5f30*/  UMOV UR12, 0x9242b910 ;  /* 0x9242b910000c7882 */ /* 0x000fe20000000000 */
[----:B------:R-:W-:-:S03]  /*5f40*/  UMOV UR13, 0x3f624924 ;  /* 0x3f624924000d7882 */ /* 0x000fc60000000000 */
[----:B------:R-:W-:Y:S01]  /*5f50*/  VIADD R33, R23, 0x100000 ;  /* 0x0010000017217836 */ /* 0x000fe20000000000 */
[----:B------:R-:W-:Y:S02]  /*5f60*/  MOV R32, R22 ;  /* 0x0000001600207202 */ /* 0x000fe40000000f00 */
[----:B------:R-:W-:Y:S01]  /*5f70*/  DFMA R26, R28, R26, UR12 ;  /* 0x0000000c1c1a7e2b */ /* 0x000fe2000800001a */
[----:B------:R-:W-:Y:S01]  /*5f80*/  UMOV UR12, 0x99999dfb ;  /* 0x99999dfb000c7882 */ /* 0x000fe20000000000 */
[----:B------:R-:W-:-:S06]  /*5f90*/  UMOV UR13, 0x3f899999 ;  /* 0x3f899999000d7882 */ /* 0x000fcc0000000000 */
[----:B------:R-:W-:Y:S01]  /*5fa0*/  DFMA R26, R28, R26, UR12 ;  /* 0x0000000c1c1a7e2b */ /* 0x000fe2000800001a */
[----:B------:R-:W-:Y:S01]  /*5fb0*/  UMOV UR12, 0x55555555 ;  /* 0x55555555000c7882 */ /* 0x000fe20000000000 */
[----:B------:R-:W-:-:S06]  /*5fc0*/  UMOV UR13, 0x3fb55555 ;  /* 0x3fb55555000d7882 */ /* 0x000fcc0000000000 */
[----:B------:R-:W-:-:S08]  /*5fd0*/  DFMA R16, R28, R26, UR12 ;  /* 0x0000000c1c107e2b */ /* 0x000fd0000800001a */
[----:B------:R-:W-:Y:S01]  /*5fe0*/  DADD R24, -R16, UR12 ;  /* 0x0000000c10187e29 */ /* 0x000fe20008000100 */
[----:B------:R-:W-:Y:S01]  /*5ff0*/  UMOV UR12, 0xb9e7b0 ;  /* 0x00b9e7b0000c7882 */ /* 0x000fe20000000000 */
[----:B------:R-:W-:-:S06]  /*6000*/  UMOV UR13, 0x3c46a4cb ;  /* 0x3c46a4cb000d7882 */ /* 0x000fcc0000000000 */
[----:B------:R-:W-:Y:S02]  /*6010*/  DFMA R28, R28, R26, R24 ;  /* 0x0000001a1c1c722b */ /* 0x000fe40000000018 */
[C---:B------:R-:W-:Y:S02]  /*6020*/  DMUL R24, R14.reuse, R20 ;  /* 0x000000140e187228 */ /* 0x040fe40000000000 */
[----:B------:R-:W-:-:S04]  /*6030*/  DFMA R26, R14, R14, -R20 ;  /* 0x0000000e0e1a722b */ /* 0x000fc80000000814 */
[----:B------:R-:W-:Y:S01]  /*6040*/  DADD R28, R28, -UR12 ;  /* 0x8000000c1c1c7e29 */ /* 0x000fe20008000000 */
[----:B------:R-:W-:Y:S01]  /*6050*/  UMOV UR12, 0x80000000 ;  /* 0x80000000000c7882 */ /* 0x000fe20000000000 */
[C---:B------:R-:W-:Y:S01]  /*6060*/  DFMA R30, R14.reuse, R20, -R24 ;  /* 0x000000140e1e722b */ /* 0x040fe20000000818 */
[----:B------:R-:W-:Y:S01]  /*6070*/  UMOV UR13, 0x43300000 ;  /* 0x43300000000d7882 */ /* 0x000fe20000000000 */
[----:B------:R-:W-:-:S06]  /*6080*/  DFMA R26, R14, R32, R26 ;  /* 0x000000200e1a722b */ /* 0x000fcc000000001a */
[----:B------:R-:W-:Y:S02]  /*6090*/  DFMA R30, R22, R20, R30 ;  /* 0x00000014161e722b */ /* 0x000fe4000000001e */
[----:B------:R-:W-:-:S06]  /*60a0*/  DADD R20, R16, R28 ;  /* 0x0000000010147229 */ /* 0x000fcc000000001c */
[----:B------:R-:W-:Y:S02]  /*60b0*/  DFMA R30, R14, R26, R30 ;  /* 0x0000001a0e1e722b */ /* 0x000fe4000000001e */
[----:B------:R-:W-:Y:S02]  /*60c0*/  DMUL R26, R20, R24 ;  /* 0x00000018141a7228 */ /* 0x000fe40000000000 */
[----:B------:R-:W-:-:S06]  /*60d0*/  DADD R32, R16, -R20 ;  /* 0x0000000010207229 */ /* 0x000fcc0000000814 */
[----:B------:R-:W-:Y:S02]  /*60e0*/  DFMA R16, R20, R24, -R26 ;  /* 0x000000181410722b */ /* 0x000fe4000000081a */
[----:B------:R-:W-:-:S06]  /*60f0*/  DADD R32, R28, R32 ;  /* 0x000000001c207229 */ /* 0x000fcc0000000020 */
[----:B------:R-:W-:-:S08]  /*6100*/  DFMA R16, R20, R30, R16 ;  /* 0x0000001e1410722b */ /* 0x000fd00000000010 */
[----:B------:R-:W-:-:S08]  /*6110*/  DFMA R24, R32, R24, R16 ;  /* 0x000000182018722b */ /* 0x000fd00000000010 */
[----:B------:R-:W-:-:S08]  /*6120*/  DADD R20, R26, R24 ;  /* 0x000000001a147229 */ /* 0x000fd00000000018 */
[--C-:B------:R-:W-:Y:S02]  /*6130*/  DADD R16, R14, R20.reuse ;  /* 0x000000000e107229 */ /* 0x100fe40000000014 */
[----:B------:R-:W-:-:S06]  /*6140*/  DADD R26, R26, -R20 ;  /* 0x000000001a1a7229 */ /* 0x000fcc0000000814 */
[----:B------:R-:W-:Y:S02]  /*6150*/  DADD R14, R14, -R16 ;  /* 0x000000000e0e7229 */ /* 0x000fe40000000810 */
[----:B------:R-:W-:-:S06]  /*6160*/  DADD R26, R24, R26 ;  /* 0x00000000181a7229 */ /* 0x000fcc000000001a */
[----:B------:R-:W-:-:S08]  /*6170*/  DADD R14, R20, R14 ;  /* 0x00000000140e7229 */ /* 0x000fd0000000000e */
[----:B------:R-:W-:-:S08]  /*6180*/  DADD R14, R26, R14 ;  /* 0x000000001a0e7229 */ /* 0x000fd0000000000e */
[----:B------:R-:W-:Y:S01]  /*6190*/  DADD R22, R22, R14 ;  /* 0x0000000016167229 */ /* 0x000fe2000000000e */
[----:B------:R-:W-:Y:S01]  /*61a0*/  HFMA2 R15, -RZ, RZ, 3.59375, 0 ;  /* 0x43300000ff0f7431 */ /* 0x000fe200000001ff */
[----:B------:R-:W-:-:S06]  /*61b0*/  LOP3.LUT R14, R11, 0x80000000, RZ, 0x3c, !PT ;  /* 0x800000000b0e7812 */ /* 0x000fcc00078e3cff */
[----:B------:R-:W-:Y:S02]  /*61c0*/  DADD R20, R16, R22 ;  /* 0x0000000010147229 */ /* 0x000fe40000000016 */
[----:B------:R-:W-:Y:S01]  /*61d0*/  DADD R14, R14, -UR12 ;  /* 0x8000000c0e0e7e29 */ /* 0x000fe20008000000 */
[----:B------:R-:W-:Y:S01]  /*61e0*/  UMOV UR12, 0xfefa39ef ;  /* 0xfefa39ef000c7882 */ /* 0x000fe20000000000 */
[----:B------:R-:W-:-:S04]  /*61f0*/  UMOV UR13, 0x3fe62e42 ;  /* 0x3fe62e42000d7882 */ /* 0x000fc80000000000 */
[--C-:B------:R-:W-:Y:S02]  /*6200*/  DADD R24, R16, -R20.reuse ;  /* 0x0000000010187229 */ /* 0x100fe40000000814 */
[----:B------:R-:W-:-:S06]  /*6210*/  DFMA R10, R14, UR12, R20 ;  /* 0x0000000c0e0a7c2b */ /* 0x000fcc0008000014 */
[----:B------:R-:W-:Y:S02]  /*6220*/  DADD R24, R22, R24 ;  /* 0x0000000016187229 */ /* 0x000fe40000000018 */
[----:B------:R-:W-:-:S08]  /*6230*/  DFMA R16, R14, -UR12, R10 ;  /* 0x8000000c0e107c2b */ /* 0x000fd0000800000a */
[----:B------:R-:W-:-:S08]  /*6240*/  DADD R16, -R20, R16 ;  /* 0x0000000014107229 */ /* 0x000fd00000000110 */
[----:B------:R-:W-:-:S08]  /*6250*/  DADD R16, R24, -R16 ;  /* 0x0000000018107229 */ /* 0x000fd00000000810 */
[----:B------:R-:W-:-:S08]  /*6260*/  DFMA R16, R14, UR22, R16 ;  /* 0x000000160e107c2b */ /* 0x000fd00008000010 */
[----:B------:R-:W-:-:S08]  /*6270*/  DADD R14, R10, R16 ;  /* 0x000000000a0e7229 */ /* 0x000fd00000000010 */
[----:B------:R-:W-:Y:S02]  /*6280*/  DADD R10, R10, -R14 ;  /* 0x000000000a0a7229 */ /* 0x000fe4000000080e */
[----:B------:R-:W-:-:S06]  /*6290*/  DMUL R24, R14, 2 ;  /* 0x400000000e187828 */ /* 0x000fcc0000000000 */
[----:B------:R-:W-:Y:S02]  /*62a0*/  DADD R10, R16, R10 ;  /* 0x00000000100a7229 */ /* 0x000fe4000000000a */
[----:B------:R-:W-:-:S08]  /*62b0*/  DFMA R22, R14, 2, -R24 ;  /* 0x400000000e16782b */ /* 0x000fd00000000818 */
[----:B------:R-:W-:Y:S01]  /*62c0*/  DFMA R22, R10, 2, R22 ;  /* 0x400000000a16782b */ /* 0x000fe20000000016 */
[----:B------:R-:W-:Y:S02]  /*62d0*/  IMAD.MOV.U32 R10, RZ, RZ, 0x652b82fe ;  /* 0x652b82feff0a7424 */ /* 0x000fe400078e00ff */
[----:B------:R-:W-:-:S05]  /*62e0*/  IMAD.MOV.U32 R11, RZ, RZ, 0x3ff71547 ;  /* 0x3ff71547ff0b7424 */ /* 0x000fca00078e00ff */
[----:B------:R-:W-:-:S08]  /*62f0*/  DADD R14, R24, R22 ;  /* 0x00000000180e7229 */ /* 0x000fd00000000016 */
[----:B------:R-:W-:Y:S02]  /*6300*/  DFMA R10, R14, R10, 6.75539944105574400000e+15 ;  /* 0x433800000e0a742b */ /* 0x000fe4000000000a */
[----:B------:R-:W-:Y:S01]  /*6310*/  FSETP.GEU.AND P0, PT, |R15|, 4.1917929649353027344, PT ;  /* 0x4086232b0f00780b */ /* 0x000fe20003f0e200 */
[----:B------:R-:W-:-:S05]  /*6320*/  DADD R24, R24, -R14 ;  /* 0x0000000018187229 */ /* 0x000fca000000080e */
[----:B------:R-:W-:-:S03]  /*6330*/  DADD R16, R10, -6.75539944105574400000e+15 ;  /* 0xc33800000a107429 */ /* 0x000fc60000000000 */
[----:B------:R-:W-:-:S05]  /*6340*/  DADD R22, R22, R24 ;  /* 0x0000000016167229 */ /* 0x000fca0000000018 */
[----:B------:R-:W-:Y:S01]  /*6350*/  DFMA R20, R16, -UR12, R14 ;  /* 0x8000000c10147c2b */ /* 0x000fe2000800000e */
[----:B------:R-:W-:Y:S01]  /*6360*/  UMOV UR12, 0x3b39803f ;  /* 0x3b39803f000c7882 */ /* 0x000fe20000000000 */
[----:B------:R-:W-:-:S06]  /*6370*/  UMOV UR13, 0x3c7abc9e ;  /* 0x3c7abc9e000d7882 */ /* 0x000fcc0000000000 */
[----:B------:R-:W-:Y:S01]  /*6380*/  DFMA R20, R16, -UR12, R20 ;  /* 0x8000000c10147c2b */ /* 0x000fe20008000014 */
[----:B------:R-:W-:Y:S01]  /*6390*/  UMOV UR12, 0x69ce2bdf ;  /* 0x69ce2bdf000c7882 */ /* 0x000fe20000000000 */
[----:B------:R-:W-:Y:S01]  /*63a0*/  MOV R16, 0xfca213ea ;  /* 0xfca213ea00107802 */ /* 0x000fe20000000f00 */
[----:B------:R-:W-:Y:S01]  /*63b0*/  IMAD.MOV.U32 R17, RZ, RZ, 0x3e928af3 ;  /* 0x3e928af3ff117424 */ /* 0x000fe200078e00ff */
[----:B------:R-:W-:-:S05]  /*63c0*/  UMOV UR13, 0x3e5ade15 ;  /* 0x3e5ade15000d7882 */ /* 0x000fca0000000000 */
[----:B------:R-:W-:Y:S01]  /*63d0*/  DFMA R16, R20, UR12, R16 ;  /* 0x0000000c14107c2b */ /* 0x000fe20008000010 */
[----:B------:R-:W-:Y:S01]  /*63e0*/  UMOV UR12, 0x62401315 ;  /* 0x62401315000c7882 */ /* 0x000fe20000000000 */
[----:B------:R-:W-:-:S06]  /*63f0*/  UMOV UR13, 0x3ec71dee ;  /* 0x3ec71dee000d7882 */ /* 0x000fcc0000000000 */
[----:B------:R-:W-:Y:S01]  /*6400*/  DFMA R16, R20, R16, UR12 ;  /* 0x0000000c14107e2b */ /* 0x000fe20008000010 */
        /* <DEDUP_REMOVED lines=20> */
[----:B------:R-:W-:-:S08]  /*6550*/  DFMA R16, R20, R16, UR12 ;  /* 0x0000000c14107e2b */ /* 0x000fd00008000010 */
[----:B------:R-:W-:-:S08]  /*6560*/  DFMA R16, R20, R16, 1 ;  /* 0x3ff000001410742b */ /* 0x000fd00000000010 */
[----:B------:R-:W-:-:S10]  /*6570*/  DFMA R16, R20, R16, 1 ;  /* 0x3ff000001410742b */ /* 0x000fd40000000010 */
[----:B------:R-:W-:Y:S01]  /*6580*/  IMAD R21, R10, 0x100000, R17 ;  /* 0x001000000a157824 */ /* 0x000fe200078e0211 */
[----:B------:R-:W-:Y:S01]  /*6590*/  MOV R20, R16 ;  /* 0x0000001000147202 */ /* 0x000fe20000000f00 */
[----:B------:R-:W-:Y:S06]  /*65a0*/  @!P0 BRA `(.L_x_92) ;  /* 0x0000000000308947 */ /* 0x000fec0003800000 */
[----:B------:R-:W-:Y:S01]  /*65b0*/  FSETP.GEU.AND P1, PT, |R15|, 4.2275390625, PT ;  /* 0x408748000f00780b */ /* 0x000fe20003f2e200 */
[C---:B------:R-:W-:Y:S02]  /*65c0*/  DADD R20, R14.reuse, +INF ;  /* 0x7ff000000e147429 */ /* 0x040fe40000000000 */
[----:B------:R-:W-:-:S08]  /*65d0*/  DSETP.GEU.AND P0, PT, R14, RZ, PT ;  /* 0x000000ff0e00722a */ /* 0x000fd00003f0e000 */
[----:B------:R-:W-:Y:S02]  /*65e0*/  FSEL R20, R20, RZ, P0 ;  /* 0x000000ff14147208 */ /* 0x000fe40000000000 */
[----:B------:R-:W-:Y:S02]  /*65f0*/  @!P1 LEA.HI R11, R10, R10, RZ, 0x1 ;  /* 0x0000000a0a0b9211 */ /* 0x000fe400078f08ff */
[----:B------:R-:W-:Y:S02]  /*6600*/  FSEL R21, R21, RZ, P0 ;  /* 0x000000ff15157208 */ /* 0x000fe40000000000 */
[----:B------:R-:W-:-:S05]  /*6610*/  @!P1 SHF.R.S32.HI R11, RZ, 0x1, R11 ;  /* 0x00000001ff0b9819 */ /* 0x000fca000001140b */
[----:B------:R-:W-:Y:S02]  /*6620*/  @!P1 IMAD.IADD R10, R10, 0x1, -R11 ;  /* 0x000000010a0a9824 */ /* 0x000fe400078e0a0b */
[----:B------:R-:W-:-:S03]  /*6630*/  @!P1 IMAD R17, R11, 0x100000, R17 ;  /* 0x001000000b119824 */ /* 0x000fc600078e0211 */
[----:B------:R-:W-:Y:S02]  /*6640*/  @!P1 LEA R11, R10, 0x3ff00000, 0x14 ;  /* 0x3ff000000a0b9811 */ /* 0x000fe400078ea0ff */
[----:B------:R-:W-:-:S06]  /*6650*/  @!P1 MOV R10, RZ ;  /* 0x000000ff000a9202 */ /* 0x000fcc0000000f00 */
[----:B------:R-:W-:-:S11]  /*6660*/  @!P1 DMUL R20, R16, R10 ;  /* 0x0000000a10149228 */ /* 0x000fd60000000000 */
.L_x_92:
[----:B------:R-:W-:Y:S01]  /*6670*/  DFMA R22, R22, R20, R20 ;  /* 0x000000141616722b */ /* 0x000fe20000000014 */
[----:B------:R-:W-:Y:S01]  /*6680*/  IMAD.MOV.U32 R10, RZ, RZ, R6 ;  /* 0x000000ffff0a7224 */ /* 0x000fe200078e0006 */
[----:B------:R-:W-:Y:S01]  /*6690*/  DSETP.NEU.AND P0, PT, |R20|, +INF , PT ;  /* 0x7ff000001400742a */ /* 0x000fe20003f0d200 */
[----:B------:R-:W-:-:S07]  /*66a0*/  MOV R11, 0x0 ;  /* 0x00000000000b7802 */ /* 0x000fce0000000f00 */
[----:B------:R-:W-:Y:S02]  /*66b0*/  FSEL R14, R20, R22, !P0 ;  /* 0x00000016140e7208 */ /* 0x000fe40004000000 */
[----:B------:R-:W-:Y:S01]  /*66c0*/  FSEL R20, R21, R23, !P0 ;  /* 0x0000001715147208 */ /* 0x000fe20004000000 */
[----:B------:R-:W-:Y:S06]  /*66d0*/  RET.REL.NODEC R10 `(_Z15fill_ell_matrixPdPiiiiS0_S0_) ;  /* 0xffffff980a487950 */ /* 0x000fec0003c3ffff */
.L_x_93:
[----:B------:R-:W-:-:S00]  /*66e0*/  BRA `(.L_x_93) ;  /* 0xfffffffc00fc7947 */ /* 0x000fc0000383ffff */
[----:B------:R-:W-:-:S00]  /*66f0*/  NOP ;  /* 0x0000000000007918 */ /* 0x000fc00000000000 */
        /* <DEDUP_REMOVED lines=8> */
.L_x_158:


//--------------------- .text._Z10get_statesPimiS_ --------------------------
	.section	.text._Z10get_statesPimiS_,"ax",@progbits
	.align	128
        .global         _Z10get_statesPimiS_
        .type           _Z10get_statesPimiS_,@function
        .size           _Z10get_statesPimiS_,(.L_x_160 - _Z10get_statesPimiS_)
        .other          _Z10get_statesPimiS_,@"STO_CUDA_ENTRY STV_DEFAULT"
_Z10get_statesPimiS_:
.text._Z10get_statesPimiS_:
[----:B------:R-:W-:Y:S01]  /*0000*/  LDC R1, c[0x0][0x37c] ;  /* 0x0000df00ff017b82 */ /* 0x000fe20000000800 */
[----:B------:R-:W0:Y:S07]  /*0010*/  S2R R7, SR_TID.X ;  /* 0x0000000000077919 */ /* 0x000e2e0000002100 */
[----:B------:R-:W0:Y:S01]  /*0020*/  LDC.64 R14, c[0x0][0x388] ;  /* 0x0000e200ff0e7b82 */ /* 0x000e220000000a00 */
[----:B------:R-:W1:Y:S01]  /*0030*/  LDCU.64 UR8, c[0x0][0x358] ;  /* 0x00006b00ff0877ac */ /* 0x000e620008000a00 */
[----:B------:R-:W2:Y:S01]  /*0040*/  LDCU UR5, c[0x0][0x390] ;  /* 0x00007200ff0577ac */ /* 0x000ea20008000800 */
[----:B0-----:R-:W-:-:S04]  /*0050*/  ISETP.GE.U32.AND P0, PT, R7, R14, PT ;  /* 0x0000000e0700720c */ /* 0x001fc80003f06070 */
[----:B------:R-:W-:-:S13]  /*0060*/  ISETP.GE.U32.AND.EX P0, PT, RZ, R15, PT, P0 ;  /* 0x0000000fff00720c */ /* 0x000fda0003f06100 */
[----:B------:R-:W0:Y:S02]  /*0070*/  @!P0 LDC.64 R2, c[0x0][0x398] ;  /* 0x0000e600ff028b82 */ /* 0x000e240000000a00 */
[----:B0-----:R-:W-:-:S04]  /*0080*/  @!P0 LEA R2, P1, R7, R2, 0x2 ;  /* 0x0000000207028211 */ /* 0x001fc800078210ff */
[----:B------:R-:W-:-:S05]  /*0090*/  @!P0 LEA.HI.X R3, R7, R3, RZ, 0x2, P1 ;  /* 0x0000000307038211 */ /* 0x000fca00008f14ff */
[----:B-1----:R0:W3:Y:S01]  /*00a0*/  @!P0 LDG.E R2, desc[UR8][R2.64] ;  /* 0x0000000802028981 */ /* 0x0020e2000c1e1900 */
[----:B------:R-:W1:Y:S01]  /*00b0*/  S2UR UR4, SR_CTAID.X ;  /* 0x00000000000479c3 */ /* 0x000e620000002500 */
[----:B------:R-:W4:Y:S07]  /*00c0*/  @!P0 S2R R5, SR_CgaCtaId ;  /* 0x0000000000058919 */ /* 0x000f2e0000008800 */
[----:B------:R-:W1:Y:S02]  /*00d0*/  LDC R0, c[0x0][0x360] ;  /* 0x0000d800ff007b82 */ /* 0x000e640000000800 */
[----:B-1----:R-:W-:Y:S01]  /*00e0*/  IMAD R0, R0, UR4, RZ ;  /* 0x0000000400007c24 */ /* 0x002fe2000f8e02ff */
[----:B--2---:R-:W-:-:S04]  /*00f0*/  USHF.R.S32.HI UR4, URZ, 0x1f, UR5 ;  /* 0x0000001fff047899 */ /* 0x004fc80008011405 */
[----:B------:R-:W-:Y:S02]  /*0100*/  IADD3 R19, P2, PT, R0, R7, RZ ;  /* 0x0000000700137210 */ /* 0x000fe40007f5e0ff */
[----:B------:R-:W-:Y:S02]  /*0110*/  @!P0 MOV R0, 0x400 ;  /* 0x0000040000008802 */ /* 0x000fe40000000f00 */
[----:B------:R-:W-:Y:S01]  /*0120*/  ISETP.GE.U32.AND P1, PT, R19, UR5, PT ;  /* 0x0000000513007c0c */ /* 0x000fe2000bf26070 */
[----:B------:R-:W-:Y:S01]  /*0130*/  IMAD.X R13, RZ, RZ, RZ, P2 ;  /* 0x000000ffff0d7224 */ /* 0x000fe200010e06ff */
[----:B----4-:R-:W-:-:S04]  /*0140*/  @!P0 LEA R0, R5, R0, 0x18 ;  /* 0x0000000005008211 */ /* 0x010fc800078ec0ff */
[----:B------:R-:W-:Y:S01]  /*0150*/  ISETP.GE.U32.AND.EX P1, PT, R13, UR4, PT, P1 ;  /* 0x000000040d007c0c */ /* 0x000fe2000bf26110 */
[----:B0-----:R-:W-:-:S05]  /*0160*/  @!P0 IMAD R3, R7, 0x4, R0 ;  /* 0x0000000407038824 */ /* 0x001fca00078e0200 */
[----:B---3--:R0:W-:Y:S01]  /*0170*/  @!P0 STS [R3], R2 ;  /* 0x0000000203008388 */ /* 0x0081e20000000800 */
[----:B------:R-:W-:Y:S06]  /*0180*/  BAR.SYNC.DEFER_BLOCKING 0x0 ;  /* 0x0000000000007b1d */ /* 0x000fec0000010000 */
[----:B------:R-:W-:Y:S05]  /*0190*/  @P1 EXIT ;  /* 0x000000000000194d */ /* 0x000fea0003800000 */
[----:B------:R-:W-:-:S13]  /*01a0*/  ISETP.NE.AND.EX P0, PT, R14, RZ, PT, !PT ;  /* 0x000000ff0e00720c */ /* 0x000fda0003f053f0 */
[----:B------:R-:W-:Y:S05]  /*01b0*/  @!P0 EXIT ;  /* 0x000000000000894d */ /* 0x000fea0003800000 */
[----:B------:R-:W-:Y:S01]  /*01c0*/  IADD3 R0, P1, PT, R14, 0x1, RZ ;  /* 0x000000010e007810 */ /* 0x000fe20007f3e0ff */
[-C--:B0-----:R-:W-:Y:S01]  /*01d0*/  IMAD R2, R13, R14.reuse, RZ ;  /* 0x0000000e0d027224 */ /* 0x081fe200078e02ff */
[----:B------:R-:W-:Y:S01]  /*01e0*/  UMOV UR7, 0x1 ;  /* 0x0000000100077882 */ /* 0x000fe20000000000 */
[----:B------:R-:W-:Y:S01]  /*01f0*/  UMOV UR4, URZ ;  /* 0x000000ff00047c82 */ /* 0x000fe20008000000 */
[----:B------:R-:W-:Y:S01]  /*0200*/  ISETP.GT.U32.AND P0, PT, R0, 0x2, PT ;  /* 0x000000020000780c */ /* 0x000fe20003f04070 */
[C---:B------:R-:W-:Y:S01]  /*0210*/  IMAD R5, R19.reuse, R15, R2 ;  /* 0x0000000f13057224 */ /* 0x040fe200078e0202 */
[----:B------:R-:W-:Y:S01]  /*0220*/  LEA.HI.X.SX32 R3, R14, RZ, 0x1, P1 ;  /* 0x000000ff0e037211 */ /* 0x000fe200008f0eff */
[----:B------:R-:W-:-:S03]  /*0230*/  IMAD.WIDE.U32 R14, R19, R14, RZ ;  /* 0x0000000e130e7225 */ /* 0x000fc600078e00ff */
[----:B------:R-:W-:Y:S01]  /*0240*/  ISETP.GT.U32.AND.EX P0, PT, R3, RZ, PT, P0 ;  /* 0x000000ff0300720c */ /* 0x000fe20003f04100 */
[----:B------:R-:W-:-:S03]  /*0250*/  IMAD.IADD R2, R15, 0x1, R5 ;  /* 0x000000010f027824 */ /* 0x000fc600078e0205 */
[----:B------:R-:W-:Y:S02]  /*0260*/  SEL R0, R0, 0x2, P0 ;  /* 0x0000000200007807 */ /* 0x000fe40000000000 */
[----:B------:R-:W-:Y:S02]  /*0270*/  SEL R3, R3, RZ, P0 ;  /* 0x000000ff03037207 */ /* 0x000fe40000000000 */
[----:B------:R-:W-:-:S04]  /*0280*/  IADD3 R4, P1, PT, R0, -0x2, RZ ;  /* 0xfffffffe00047810 */ /* 0x000fc80007f3e0ff */
[----:B------:R-:W-:Y:S02]  /*0290*/  ISETP.GE.U32.AND P0, PT, R4, 0x3, PT ;  /* 0x000000030400780c */ /* 0x000fe40003f06070 */
[C---:B------:R-:W-:Y:S02]  /*02a0*/  IADD3.X R4, PT, PT, R3.reuse, -0x1, RZ, P1, !PT ;  /* 0xffffffff03047810 */ /* 0x040fe40000ffe4ff */
[----:B------:R-:W-:Y:S02]  /*02b0*/  IADD3 R0, P1, PT, R0, -0x1, RZ ;  /* 0xffffffff00007810 */ /* 0x000fe40007f3e0ff */
[----:B------:R-:W-:Y:S02]  /*02c0*/  ISETP.GE.U32.AND.EX P0, PT, R4, RZ, PT, P0 ;  /* 0x000000ff0400720c */ /* 0x000fe40003f06100 */
[----:B------:R-:W-:Y:S02]  /*02d0*/  IADD3.X R3, PT, PT, R3, -0x1, RZ, P1, !PT ;  /* 0xffffffff03037810 */ /* 0x000fe40000ffe4ff */
[----:B------:R-:W-:-:S09]  /*02e0*/  LOP3.LUT R4, R0, 0x3, RZ, 0xc0, !PT ;  /* 0x0000000300047812 */ /* 0x000fd200078ec0ff */
[----:B------:R-:W-:Y:S05]  /*02f0*/  @!P0 BRA `(.L_x_94) ;  /* 0x0000000800c48947 */ /* 0x000fea0003800000 */
[----:B------:R-:W0:Y:S01]  /*0300*/  LDCU.64 UR6, c[0x0][0x380] ;  /* 0x00007000ff0677ac */ /* 0x000e220008000a00 */
[----:B------:R-:W1:Y:S01]  /*0310*/  S2UR UR4, SR_CgaCtaId ;  /* 0x00000000000479c3 */ /* 0x000e620000008800 */
[----:B------:R-:W-:Y:S01]  /*0320*/  LOP3.LUT R5, R0, 0xfffffffc, RZ, 0xc0, !PT ;  /* 0xfffffffc00057812 */ /* 0x000fe200078ec0ff */
[----:B------:R-:W-:Y:S01]  /*0330*/  UMOV UR5, 0x400 ;  /* 0x0000040000057882 */ /* 0x000fe20000000000 */
[----:B0-----:R-:W-:-:S04]  /*0340*/  LEA R12, P0, R14, UR6, 0x2 ;  /* 0x000000060e0c7c11 */ /* 0x001fc8000f8010ff */
[----:B------:R-:W-:Y:S02]  /*0350*/  IADD3 R12, P1, PT, R12, 0x8, RZ ;  /* 0x000000080c0c7810 */ /* 0x000fe40007f3e0ff */
[----:B------:R-:W-:Y:S01]  /*0360*/  LEA.HI.X R21, R14, UR7, R2, 0x2, P0 ;  /* 0x000000070e157c11 */ /* 0x000fe200080f1402 */
[----:B-1----:R-:W-:Y:S01]  /*0370*/  ULEA UR5, UR4, UR5, 0x18 ;  /* 0x0000000504057291 */ /* 0x002fe2000f8ec0ff */
[----:B------:R-:W-:Y:S02]  /*0380*/  UMOV UR7, 0x1 ;  /* 0x0000000100077882 */ /* 0x000fe40000000000 */
[----:B------:R-:W-:Y:S01]  /*0390*/  IADD3.X R21, PT, PT, RZ, R21, RZ, P1, !PT ;  /* 0x00000015ff157210 */ /* 0x000fe20000ffe4ff */
[----:B------:R-:W-:-:S08]  /*03a0*/  UMOV UR4, URZ ;  /* 0x000000ff00047c82 */ /* 0x000fd00008000000 */
.L_x_107:
[----:B------:R-:W0:Y:S01]  /*03b0*/  LDS.128 R8, [UR5] ;  /* 0x00000005ff087984 */ /* 0x000e220008000c00 */
[----:B------:R-:W-:Y:S01]  /*03c0*/  BSSY.RECONVERGENT B0, `(.L_x_95) ;  /* 0x0000025000007945 */ /* 0x000fe20003800200 */
[----:B------:R-:W-:Y:S02]  /*03d0*/  IMAD.MOV.U32 R16, RZ, RZ, R12 ;  /* 0x000000ffff107224 */ /* 0x000fe400078e000c */
[----:B------:R-:W-:Y:S02]  /*03e0*/  IMAD.MOV.U32 R17, RZ, RZ, R21 ;  /* 0x000000ffff117224 */ /* 0x000fe400078e0015 */
[----:B0-----:R-:W-:-:S05]  /*03f0*/  VIADD R22, R8, 0x1 ;  /* 0x0000000108167836 */ /* 0x001fca0000000000 */
[----:B------:R-:W-:-:S04]  /*0400*/  SHF.R.S32.HI R7, RZ, 0x1f, R22 ;  /* 0x0000001fff077819 */ /* 0x000fc80000011416 */
[----:B------:R-:W-:-:S04]  /*0410*/  LOP3.LUT R6, R13, R7, RZ, 0xfc, !PT ;  /* 0x000000070d067212 */ /* 0x000fc800078efcff */
[----:B------:R-:W-:-:S13]  /*0420*/  ISETP.NE.U32.AND P0, PT, R6, RZ, PT ;  /* 0x000000ff0600720c */ /* 0x000fda0003f05070 */
[----:B------:R-:W-:Y:S05]  /*0430*/  @P0 BRA `(.L_x_96) ;  /* 0x0000000000580947 */ /* 0x000fea0003800000 */
[----:B------:R-:W0:Y:S01]  /*0440*/  I2F.U32.RP R8, R22 ;  /* 0x0000001600087306 */ /* 0x000e220000209000 */
[----:B------:R-:W-:Y:S01]  /*0450*/  IMAD.MOV R13, RZ, RZ, -R22 ;  /* 0x000000ffff0d7224 */ /* 0x000fe200078e0a16 */
[----:B------:R-:W-:-:S06]  /*0460*/  ISETP.NE.U32.AND P2, PT, R22, RZ, PT ;  /* 0x000000ff1600720c */ /* 0x000fcc0003f45070 */
[----:B0-----:R-:W0:Y:S02]  /*0470*/  MUFU.RCP R8, R8 ;  /* 0x0000000800087308 */ /* 0x001e240000001000 */
[----:B0-----:R-:W-:-:S06]  /*0480*/  IADD3 R6, PT, PT, R8, 0xffffffe, RZ ;  /* 0x0ffffffe08067810 */ /* 0x001fcc0007ffe0ff */
        /* <DEDUP_REMOVED lines=12> */
[----:B------:R-:W-:-:S05]  /*0550*/  @!P2 LOP3.LUT R18, RZ, R22, RZ, 0x33, !PT ;  /* 0x00000016ff12a212 */ /* 0x000fca00078e33ff */
[----:B------:R-:W-:-:S04]  /*0560*/  IMAD.MOV R13, RZ, RZ, -R18 ;  /* 0x000000ffff0d7224 */ /* 0x000fc800078e0a12 */
[----:B------:R-:W-:Y:S02]  /*0570*/  IMAD R13, R22, R13, R19 ;  /* 0x0000000d160d7224 */ /* 0x000fe400078e0213 */
[----:B------:R-:W-:Y:S01]  /*0580*/  HFMA2 R19, -RZ, RZ, 0, 0 ;  /* 0x00000000ff137431 */ /* 0x000fe200000001ff */
[----:B------:R-:W-:Y:S06]  /*0590*/  BRA `(.L_x_97) ;  /* 0x00000000001c7947 */ /* 0x000fec0003800000 */
.L_x_96:
[----:B------:R-:W-:Y:S01]  /*05a0*/  IMAD.MOV.U32 R20, RZ, RZ, R19 ;  /* 0x000000ffff147224 */ /* 0x000fe200078e0013 */
[----:B------:R-:W-:-:S07]  /*05b0*/  MOV R6, 0x5d0 ;  /* 0x000005d000067802 */ /* 0x000fce0000000f00 */
[----:B------:R-:W-:Y:S05]  /*05c0*/  CALL.REL.NOINC `($__internal_3_$__cuda_sm20_div_u64) ;  /* 0x0000001000347944 */ /* 0x000fea0003c00000 */
[--C-:B------:R-:W-:Y:S02]  /*05d0*/  IMAD.MOV R13, RZ, RZ, -R8.reuse ;  /* 0x000000ffff0d7224 */ /* 0x100fe400078e0a08 */
[----:B------:R-:W-:Y:S02]  /*05e0*/  IMAD.MOV.U32 R18, RZ, RZ, R8 ;  /* 0x000000ffff127224 */ /* 0x000fe400078e0008 */
[----:B------:R-:W-:Y:S01]  /*05f0*/  IMAD R13, R22, R13, R19 ;  /* 0x0000000d160d7224 */ /* 0x000fe200078e0213 */
[----:B------:R-:W-:-:S07]  /*0600*/  MOV R19, R7 ;  /* 0x0000000700137202 */ /* 0x000fce0000000f00 */
.L_x_97:
[----:B------:R-:W-:Y:S05]  /*0610*/  BSYNC.RECONVERGENT B0 ;  /* 0x0000000000007941 */ /* 0x000fea0003800200 */
.L_x_95:
        /* <DEDUP_REMOVED lines=30> */
.L_x_99:
[----:B------:R-:W-:Y:S01]  /*0800*/  MOV R20, R18 ;  /* 0x0000001200147202 */ /* 0x000fe20000000f00 */
[----:B------:R-:W-:Y:S01]  /*0810*/  IMAD.MOV.U32 R13, RZ, RZ, R19 ;  /* 0x000000ffff0d7224 */ /* 0x000fe200078e0013 */
[----:B------:R-:W-:-:S07]  /*0820*/  MOV R6, 0x840 ;  /* 0x0000084000067802 */ /* 0x000fce0000000f00 */
[----:B------:R-:W-:Y:S05]  /*0830*/  CALL.REL.NOINC `($__internal_3_$__cuda_sm20_div_u64) ;  /* 0x0000000c00987944 */ /* 0x000fea0003c00000 */
[----:B------:R-:W-:Y:S01]  /*0840*/  IMAD.MOV R9, RZ, RZ, -R8 ;  /* 0x000000ffff097224 */ /* 0x000fe200078e0a08 */
[----:B------:R-:W-:-:S03]  /*0850*/  MOV R19, R7 ;  /* 0x0000000700137202 */ /* 0x000fc60000000f00 */
[----:B------:R-:W-:Y:S02]  /*0860*/  IMAD R9, R22, R9, R18 ;  /* 0x0000000916097224 */ /* 0x000fe400078e0212 */
[----:B------:R-:W-:-:S07]  /*0870*/  IMAD.MOV.U32 R18, RZ, RZ, R8 ;  /* 0x000000ffff127224 */ /* 0x000fce00078e0008 */
.L_x_100:
[----:B------:R-:W-:Y:S05]  /*0880*/  BSYNC.RECONVERGENT B0 ;  /* 0x0000000000007941 */ /* 0x000fea0003800200 */
.L_x_98:
        /* <DEDUP_REMOVED lines=30> */
.L_x_102:
[----:B------:R-:W-:Y:S01]  /*0a70*/  MOV R20, R18 ;  /* 0x0000001200147202 */ /* 0x000fe20000000f00 */
[----:B------:R-:W-:Y:S01]  /*0a80*/  IMAD.MOV.U32 R13, RZ, RZ, R19 ;  /* 0x000000ffff0d7224 */ /* 0x000fe200078e0013 */
[----:B------:R-:W-:-:S07]  /*0a90*/  MOV R6, 0xab0 ;  /* 0x00000ab000067802 */ /* 0x000fce0000000f00 */
[----:B------:R-:W-:Y:S05]  /*0aa0*/  CALL.REL.NOINC `($__internal_3_$__cuda_sm20_div_u64) ;  /* 0x0000000800fc7944 */ /* 0x000fea0003c00000 */
[----:B------:R-:W-:Y:S02]  /*0ab0*/  IMAD.MOV R9, RZ, RZ, -R8 ;  /* 0x000000ffff097224 */ /* 0x000fe400078e0a08 */
[----:B------:R-:W-:Y:S02]  /*0ac0*/  IMAD.MOV.U32 R19, RZ, RZ, R7 ;  /* 0x000000ffff137224 */ /* 0x000fe400078e0007 */
[----:B------:R-:W-:Y:S01]  /*0ad0*/  IMAD R9, R22, R9, R18 ;  /* 0x0000000916097224 */ /* 0x000fe200078e0212 */
[----:B------:R-:W-:-:S07]  /*0ae0*/  MOV R18, R8 ;  /* 0x0000000800127202 */ /* 0x000fce0000000f00 */
.L_x_103:
[----:B------:R-:W-:Y:S05]  /*0af0*/  BSYNC.RECONVERGENT B0 ;  /* 0x0000000000007941 */ /* 0x000fea0003800200 */
.L_x_101:
        /* <DEDUP_REMOVED lines=29> */
.L_x_105:
[----:B------:R-:W-:Y:S01]  /*0cd0*/  MOV R20, R18 ;  /* 0x0000001200147202 */ /* 0x000fe20000000f00 */
[----:B------:R-:W-:Y:S01]  /*0ce0*/  IMAD.MOV.U32 R13, RZ, RZ, R19 ;  /* 0x000000ffff0d7224 */ /* 0x000fe200078e0013 */
[----:B------:R-:W-:-:S07]  /*0cf0*/  MOV R6, 0xd10 ;  /* 0x00000d1000067802 */ /* 0x000fce0000000f00 */
[----:B------:R-:W-:Y:S05]  /*0d00*/  CALL.REL.NOINC `($__internal_3_$__cuda_sm20_div_u64) ;  /* 0x0000000800647944 */ /* 0x000fea0003c00000 */
[----:B------:R-:W-:Y:S01]  /*0d10*/  IMAD.MOV R9, RZ, RZ, -R8 ;  /* 0x000000ffff097224 */ /* 0x000fe200078e0a08 */
[----:B------:R-:W-:Y:S01]  /*0d20*/  MOV R19, R8 ;  /* 0x0000000800137202 */ /* 0x000fe20000000f00 */
[----:B------:R-:W-:Y:S02]  /*0d30*/  IMAD.MOV.U32 R13, RZ, RZ, R7 ;  /* 0x000000ffff0d7224 */ /* 0x000fe400078e0007 */
[----:B------:R-:W-:-:S07]  /*0d40*/  IMAD R7, R22, R9, R18 ;  /* 0x0000000916077224 */ /* 0x000fce00078e0212 */
.L_x_106:
[----:B------:R-:W-:Y:S05]  /*0d50*/  BSYNC.RECONVERGENT B0 ;  /* 0x0000000000007941 */ /* 0x000fea0003800200 */
.L_x_104:
[----:B------:R-:W-:Y:S01]  /*0d60*/  UIADD3 UR7, UP0, UPT, UR7, 0x4, URZ ;  /* 0x0000000407077890 */ /* 0x000fe2000ff1e0ff */
[----:B------:R0:W-:Y:S01]  /*0d70*/  STG.E desc[UR8][R16.64+0x4], R7 ;  /* 0x0000040710007986 */ /* 0x0001e2000c101908 */
[----:B------:R-:W-:Y:S02]  /*0d80*/  UIADD3 UR5, UPT, UPT, UR5, 0x10, URZ ;  /* 0x0000001005057890 */ /* 0x000fe4000fffe0ff */
[----:B------:R-:W-:Y:S02]  /*0d90*/  UIADD3.X UR4, UPT, UPT, URZ, UR4, URZ, UP0, !UPT ;  /* 0x00000004ff047290 */ /* 0x000fe400087fe4ff */
[----:B------:R-:W-:-:S04]  /*0da0*/  IADD3 R6, P1, PT, -R5, UR7, RZ ;  /* 0x0000000705067c10 */ /* 0x000fc8000ff3e1ff */
[----:B------:R-:W-:Y:S02]  /*0db0*/  ISETP.NE.U32.AND P0, PT, R6, 0x1, PT ;  /* 0x000000010600780c */ /* 0x000fe40003f05070 */
[----:B------:R-:W-:Y:S02]  /*0dc0*/  IADD3.X R6, PT, PT, ~R3, UR4, RZ, P1, !PT ;  /* 0x0000000403067c10 */ /* 0x000fe40008ffe5ff */
[----:B------:R-:W-:Y:S02]  /*0dd0*/  IADD3 R12, P1, PT, R16, 0x10, RZ ;  /* 0x00000010100c7810 */ /* 0x000fe40007f3e0ff */
[----:B------:R-:W-:-:S03]  /*0de0*/  ISETP.NE.AND.EX P0, PT, R6, RZ, PT, P0 ;  /* 0x000000ff0600720c */ /* 0x000fc60003f05300 */
[----:B------:R-:W-:-:S10]  /*0df0*/  IMAD.X R21, RZ, RZ, R17, P1 ;  /* 0x000000ffff157224 */ /* 0x000fd400008e0611 */
[----:B0-----:R-:W-:Y:S05]  /*0e00*/  @P0 BRA `(.L_x_107) ;  /* 0xfffffff400680947 */ /* 0x001fea000383ffff */
.L_x_94:
[----:B------:R-:W-:-:S04]  /*0e10*/  ISETP.NE.U32.AND P0, PT, R4, RZ, PT ;  /* 0x000000ff0400720c */ /* 0x000fc80003f05070 */
[----:B------:R-:W-:-:S13]  /*0e20*/  ISETP.NE.AND.EX P0, PT, RZ, RZ, PT, P0 ;  /* 0x000000ffff00720c */ /* 0x000fda0003f05300 */
[----:B------:R-:W-:Y:S05]  /*0e30*/  @!P0 EXIT ;  /* 0x000000000000894d */ /* 0x000fea0003800000 */
[----:B------:R-:W-:-:S04]  /*0e40*/  ISETP.NE.U32.AND P0, PT, R4, 0x1, PT ;  /* 0x000000010400780c */ /* 0x000fc80003f05070 */
[----:B------:R-:W-:-:S13]  /*0e50*/  ISETP.NE.AND.EX P0, PT, RZ, RZ, PT, P0 ;  /* 0x000000ffff00720c */ /* 0x000fda0003f05300 */
[----:B------:R-:W-:Y:S05]  /*0e60*/  @!P0 BRA `(.L_x_108) ;  /* 0x0000000400608947 */ /* 0x000fea0003800000 */
[----:B------:R-:W0:Y:S01]  /*0e70*/  S2UR UR6, SR_CgaCtaId ;  /* 0x00000000000679c3 */ /* 0x000e220000008800 */
[----:B------:R-:W-:Y:S01]  /*0e80*/  UMOV UR5, 0x400 ;  /* 0x0000040000057882 */ /* 0x000fe20000000000 */
[----:B------:R-:W-:Y:S01]  /*0e90*/  BSSY.RECONVERGENT B0, `(.L_x_109) ;  /* 0x0000026000007945 */ /* 0x000fe20003800200 */
[----:B0-----:R-:W-:-:S04]  /*0ea0*/  ULEA UR5, UR6, UR5, 0x18 ;  /* 0x0000000506057291 */ /* 0x001fc8000f8ec0ff */
[----:B------:R-:W-:-:S09]  /*0eb0*/  ULEA UR5, UR7, UR5, 0x2 ;  /* 0x0000000507057291 */ /* 0x000fd2000f8e10ff */
[----:B------:R-:W0:Y:S02]  /*0ec0*/  LDS R22, [UR5+-0x4] ;  /* 0xfffffc05ff167984 */ /* 0x000e240008000800 */
[----:B0-----:R-:W-:-:S04]  /*0ed0*/  IADD3 R22, PT, PT, R22, 0x1, RZ ;  /* 0x0000000116167810 */ /* 0x001fc80007ffe0ff */
[----:B------:R-:W-:-:S04]  /*0ee0*/  SHF.R.S32.HI R7, RZ, 0x1f, R22 ;  /* 0x0000001fff077819 */ /* 0x000fc80000011416 */
[----:B------:R-:W-:-:S04]  /*0ef0*/  LOP3.LUT R3, R13, R7, RZ, 0xfc, !PT ;  /* 0x000000070d037212 */ /* 0x000fc800078efcff */
[----:B------:R-:W-:-:S13]  /*0f00*/  ISETP.NE.U32.AND P0, PT, R3, RZ, PT ;  /* 0x000000ff0300720c */ /* 0x000fda0003f05070 */
[----:B------:R-:W-:Y:S05]  /*0f10*/  @P0 BRA `(.L_x_110) ;  /* 0x0000000000580947 */ /* 0x000fea0003800000 */
        /* <DEDUP_REMOVED lines=19> */
[----:B------:R-:W-:-:S04]  /*1050*/  IMAD.MOV R3, RZ, RZ, -R10 ;  /* 0x000000ffff037224 */ /* 0x000fc800078e0a0a */
[----:B------:R-:W-:Y:S01]  /*1060*/  IMAD R19, R22, R3, R19 ;  /* 0x0000000316137224 */ /* 0x000fe200078e0213 */
[----:B------:R-:W-:Y:S06]  /*1070*/  BRA `(.L_x_111) ;  /* 0x00000000001c7947 */ /* 0x000fec0003800000 */
.L_x_110:
[----:B------:R-:W-:Y:S01]  /*1080*/  IMAD.MOV.U32 R20, RZ, RZ, R19 ;  /* 0x000000ffff147224 */ /* 0x000fe200078e0013 */
[----:B------:R-:W-:-:S07]  /*1090*/  MOV R6, 0x10b0 ;  /* 0x000010b000067802 */ /* 0x000fce0000000f00 */
[----:B------:R-:W-:Y:S05]  /*10a0*/  CALL.REL.NOINC `($__internal_3_$__cuda_sm20_div_u64) ;  /* 0x00000004007c7944 */ /* 0x000fea0003c00000 */
[----:B------:R-:W-:Y:S01]  /*10b0*/  IMAD.MOV R3, RZ, RZ, -R8 ;  /* 0x000000ffff037224 */ /* 0x000fe200078e0a08 */
[----:B------:R-:W-:Y:S01]  /*10c0*/  MOV R10, R8 ;  /* 0x00000008000a7202 */ /* 0x000fe20000000f00 */
[----:B------:R-:W-:Y:S02]  /*10d0*/  IMAD.MOV.U32 R11, RZ, RZ, R7 ;  /* 0x000000ffff0b7224 */ /* 0x000fe400078e0007 */
[----:B------:R-:W-:-:S07]  /*10e0*/  IMAD R19, R22, R3, R19 ;  /* 0x0000000316137224 */ /* 0x000fce00078e0213 */
.L_x_111:
[----:B------:R-:W-:Y:S05]  /*10f0*/  BSYNC.RECONVERGENT B0 ;  /* 0x0000000000007941 */ /* 0x000fea0003800200 */
.L_x_109:
[----:B------:R-:W0:Y:S01]  /*1100*/  LDS R22, [UR5] ;  /* 0x00000005ff167984 */ /* 0x000e220008000800 */
[----:B------:R-:W1:Y:S01]  /*1110*/  LDCU.64 UR10, c[0x0][0x380] ;  /* 0x00007000ff0a77ac */ /* 0x000e620008000a00 */
[----:B------:R-:W-:Y:S01]  /*1120*/  IADD3 R3, P0, PT, R14, UR7, RZ ;  /* 0x000000070e037c10 */ /* 0x000fe2000ff1e0ff */
[----:B------:R-:W-:Y:S03]  /*1130*/  BSSY.RECONVERGENT B0, `(.L_x_112) ;  /* 0x0000028000007945 */ /* 0x000fe60003800200 */
[----:B------:R-:W-:Y:S02]  /*1140*/  IADD3.X R6, PT, PT, R2, UR4, RZ, P0, !PT ;  /* 0x0000000402067c10 */ /* 0x000fe400087fe4ff */
[----:B-1----:R-:W-:-:S04]  /*1150*/  LEA R4, P0, R3, UR10, 0x2 ;  /* 0x0000000a03047c11 */ /* 0x002fc8000f8010ff */
[----:B------:R-:W-:-:S05]  /*1160*/  LEA.HI.X R5, R3, UR11, R6, 0x2, P0 ;  /* 0x0000000b03057c11 */ /* 0x000fca00080f1406 */
[----:B------:R1:W-:Y:S01]  /*1170*/  STG.E desc[UR8][R4.64+-0x4], R19 ;  /* 0xfffffc1304007986 */ /* 0x0003e2000c101908 */
[----:B0-----:R-:W-:-:S05]  /*1180*/  VIADD R22, R22, 0x1 ;  /* 0x0000000116167836 */ /* 0x001fca0000000000 */
[----:B------:R-:W-:-:S04]  /*1190*/  SHF.R.S32.HI R7, RZ, 0x1f, R22 ;  /* 0x0000001fff077819 */ /* 0x000fc80000011416 */
[----:B------:R-:W-:-:S04]  /*11a0*/  LOP3.LUT R3, R11, R7, RZ, 0xfc, !PT ;  /* 0x000000070b037212 */ /* 0x000fc800078efcff */
[----:B------:R-:W-:-:S13]  /*11b0*/  ISETP.NE.U32.AND P0, PT, R3, RZ, PT ;  /* 0x000000ff0300720c */ /* 0x000fda0003f05070 */
[----:B-1----:R-:W-:Y:S05]  /*11c0*/  @P0 BRA `(.L_x_113) ;  /* 0x0000000000580947 */ /* 0x002fea0003800000 */
        /* <DEDUP_REMOVED lines=22> */
.L_x_113:
        /* <DEDUP_REMOVED lines=8> */
.L_x_114:
[----:B------:R-:W-:Y:S05]  /*13b0*/  BSYNC.RECONVERGENT B0 ;  /* 0x0000000000007941 */ /* 0x000fea0003800200 */
.L_x_112:
[----:B------:R0:W-:Y:S01]  /*13c0*/  STG.E desc[UR8][R4.64], R11 ;  /* 0x0000000b04007986 */ /* 0x0001e2000c101908 */
[----:B------:R-:W-:-:S04]  /*13d0*/  UIADD3 UR7, UP0, UPT, UR7, 0x2, URZ ;  /* 0x0000000207077890 */ /* 0x000fc8000ff1e0ff */
[----:B------:R-:W-:-:S12]  /*13e0*/  UIADD3.X UR4, UPT, UPT, URZ, UR4, URZ, UP0, !UPT ;  /* 0x00000004ff047290 */ /* 0x000fd800087fe4ff */
.L_x_108:
[----:B------:R-:W-:-:S04]  /*13f0*/  LOP3.LUT R0, R0, 0x1, RZ, 0xc0, !PT ;  /* 0x0000000100007812 */ /* 0x000fc800078ec0ff */
[----:B------:R-:W-:-:S04]  /*1400*/  ISETP.NE.U32.AND P0, PT, R0, 0x1, PT ;  /* 0x000000010000780c */ /* 0x000fc80003f05070 */
[----:B------:R-:W-:-:S13]  /*1410*/  ISETP.NE.U32.AND.EX P0, PT, RZ, RZ, PT, P0 ;  /* 0x000000ffff00720c */ /* 0x000fda0003f05100 */
[----:B------:R-:W-:Y:S05]  /*1420*/  @P0 EXIT ;  /* 0x000000000000094d */ /* 0x000fea0003800000 */
        /* <DEDUP_REMOVED lines=8> */
[----:B0-----:R-:W-:-:S04]  /*14b0*/  LOP3.LUT R4, R13, R3, RZ, 0xfc, !PT ;  /* 0x000000030d047212 */ /* 0x001fc800078efcff */
        /* <DEDUP_REMOVED lines=15> */
[----:B------:R-:W-:-:S05]  /*15b0*/  @P0 IMAD.IADD R19, R19, 0x1, -R0 ;  /* 0x0000000113130824 */ /* 0x000fca00078e0a00 */
[----:B------:R-:W-:-:S13]  /*15c0*/  ISETP.GE.U32.AND P0, PT, R19, R0, PT ;  /* 0x000000001300720c */ /* 0x000fda0003f06070 */
[----:B------:R-:W-:Y:S01]  /*15d0*/  @P0 IMAD.IADD R19, R19, 0x1, -R0 ;  /* 0x0000000113130824 */ /* 0x000fe200078e0a00 */
[----:B------:R-:W-:Y:S01]  /*15e0*/  @!P1 LOP3.LUT R19, RZ, R0, RZ, 0x33, !PT ;  /* 0x00000000ff139212 */ /* 0x000fe200078e33ff */
[----:B------:R-:W-:Y:S06]  /*15f0*/  BRA `(.L_x_117) ;  /* 0x0000000000087947 */ /* 0x000fec0003800000 */
.L_x_116:
[----:B------:R-:W-:-:S07]  /*1600*/  MOV R4, 0x1620 ;  /* 0x0000162000047802 */ /* 0x000fce0000000f00 */
[----:B------:R-:W-:Y:S05]  /*1610*/  CALL.REL.NOINC `($__internal_4_$__cuda_sm20_rem_u64) ;  /* 0x0000000400387944 */ /* 0x000fea0003c00000 */
.L_x_117:
[----:B------:R-:W-:Y:S05]  /*1620*/  BSYNC.RECONVERGENT B0 ;  /* 0x0000000000007941 */ /* 0x000fea0003800200 */
.L_x_115:
[----:B------:R-:W0:Y:S01]  /*1630*/  LDCU.64 UR10, c[0x0][0x380] ;  /* 0x00007000ff0a77ac */ /* 0x000e220008000a00 */
[----:B------:R-:W-:-:S04]  /*1640*/  IADD3 R14, P0, PT, R14, UR7, RZ ;  /* 0x000000070e0e7c10 */ /* 0x000fc8000ff1e0ff */
[----:B------:R-:W-:Y:S02]  /*1650*/  IADD3.X R3, PT, PT, R2, UR4, RZ, P0, !PT ;  /* 0x0000000402037c10 */ /* 0x000fe400087fe4ff */
[----:B0-----:R-:W-:-:S04]  /*1660*/  LEA R2, P0, R14, UR10, 0x2 ;  /* 0x0000000a0e027c11 */ /* 0x001fc8000f8010ff */
[----:B------:R-:W-:-:S05]  /*1670*/  LEA.HI.X R3, R14, UR11, R3, 0x2, P0 ;  /* 0x0000000b0e037c11 */ /* 0x000fca00080f1403 */
[----:B------:R-:W-:Y:S01]  /*1680*/  STG.E desc[UR8][R2.64+-0x4], R19 ;  /* 0xfffffc1302007986 */ /* 0x000fe2000c101908 */
[----:B------:R-:W-:Y:S05]  /*1690*/  EXIT ;  /* 0x000000000000794d */ /* 0x000fea0003800000 */
        .weak           $__internal_3_$__cuda_sm20_div_u64
        .type           $__internal_3_$__cuda_sm20_div_u64,@function
        .size           $__internal_3_$__cuda_sm20_div_u64,($__internal_4_$__cuda_sm20_rem_u64 - $__internal_3_$__cuda_sm20_div_u64)
$__internal_3_$__cuda_sm20_div_u64:
[----:B------:R-:W-:Y:S01]  /*16a0*/  MOV R28, R22 ;  /* 0x00000016001c7202 */ /* 0x000fe20000000f00 */
[----:B------:R-:W-:-:S04]  /*16b0*/  IMAD.MOV.U32 R29, RZ, RZ, R7 ;  /* 0x000000ffff1d7224 */ /* 0x000fc800078e0007 */
[----:B------:R-:W0:Y:S08]  /*16c0*/  I2F.U64.RP R8, R28 ;  /* 0x0000001c00087312 */ /* 0x000e300000309000 */
[----:B0-----:R-:W0:Y:S02]  /*16d0*/  MUFU.RCP R24, R8 ;  /* 0x0000000800187308 */ /* 0x001e240000001000 */
[----:B0-----:R-:W-:-:S06]  /*16e0*/  VIADD R24, R24, 0x1ffffffe ;  /* 0x1ffffffe18187836 */ /* 0x001fcc0000000000 */
[----:B------:R-:W0:Y:S02]  /*16f0*/  F2I.U64.TRUNC R24, R24 ;  /* 0x0000001800187311 */ /* 0x000e24000020d800 */
[----:B0-----:R-:W-:-:S04]  /*1700*/  IMAD.WIDE.U32 R26, R24, R22, RZ ;  /* 0x00000016181a7225 */ /* 0x001fc800078e00ff */
[C---:B------:R-:W-:Y:S01]  /*1710*/  IMAD R23, R24.reuse, R7, R27 ;  /* 0x0000000718177224 */ /* 0x040fe200078e021b */
[----:B------:R-:W-:Y:S01]  /*1720*/  IADD3 R21, P0, PT, RZ, -R26, RZ ;  /* 0x8000001aff157210 */ /* 0x000fe20007f1e0ff */
[----:B------:R-:W-:Y:S02]  /*1730*/  IMAD.MOV.U32 R27, RZ, RZ, R24 ;  /* 0x000000ffff1b7224 */ /* 0x000fe400078e0018 */
[----:B------:R-:W-:Y:S02]  /*1740*/  IMAD R12, R25, R22, R23 ;  /* 0x00000016190c7224 */ /* 0x000fe400078e0217 */
[----:B------:R-:W-:-:S03]  /*1750*/  IMAD.HI.U32 R26, R24, R21, RZ ;  /* 0x00000015181a7227 */ /* 0x000fc600078e00ff */
[----:B------:R-:W-:-:S05]  /*1760*/  IADD3.X R12, PT, PT, RZ, ~R12, RZ, P0, !PT ;  /* 0x8000000cff0c7210 */ /* 0x000fca00007fe4ff */
        /* <DEDUP_REMOVED lines=9> */
[----:B------:R-:W-:Y:S01]  /*1800*/  IADD3 R24, P0, PT, RZ, -R24, RZ ;  /* 0x80000018ff187210 */ /* 0x000fe20007f1e0ff */
[----:B------:R-:W-:Y:S02]  /*1810*/  IMAD.MOV.U32 R25, RZ, RZ, RZ ;  /* 0x000000ffff197224 */ /* 0x000fe400078e00ff */
        /* <DEDUP_REMOVED lines=22> */
[----:B------:R-:W-:Y:S02]  /*1980*/  ISETP.GE.U32.AND P0, PT, R25, R22, PT ;  /* 0x000000161900720c */ /* 0x000fe40003f06070 */
[----:B------:R-:W-:Y:S01]  /*1990*/  IADD3 R24, P2, PT, -R22, R25, RZ ;  /* 0x0000001916187210 */ /* 0x000fe20007f5e1ff */
[----:B------:R-:W-:Y:S01]  /*19a0*/  IMAD.X R20, R13, 0x1, ~R20, P1 ;  /* 0x000000010d147824 */ /* 0x000fe200008e0e14 */
[----:B------:R-:W-:-:S04]  /*19b0*/  IADD3 R13, P1, PT, R8, 0x1, RZ ;  /* 0x00000001080d7810 */ /* 0x000fc80007f3e0ff */
[----:B------:R-:W-:Y:S01]  /*19c0*/  ISETP.GE.U32.AND.EX P0, PT, R20, R7, PT, P0 ;  /* 0x000000071400720c */ /* 0x000fe20003f06100 */
[----:B------:R-:W-:Y:S01]  /*19d0*/  IMAD.X R23, RZ, RZ, R12, P1 ;  /* 0x000000ffff177224 */ /* 0x000fe200008e060c */
[----:B------:R-:W-:Y:S02]  /*19e0*/  IADD3.X R21, PT, PT, ~R7, R20, RZ, P2, !PT ;  /* 0x0000001407157210 */ /* 0x000fe400017fe5ff */
[----:B------:R-:W-:Y:S02]  /*19f0*/  SEL R13, R13, R8, P0 ;  /* 0x000000080d0d7207 */ /* 0x000fe40000000000 */
[----:B------:R-:W-:Y:S02]  /*1a00*/  SEL R25, R24, R25, P0 ;  /* 0x0000001918197207 */ /* 0x000fe40000000000 */
[----:B------:R-:W-:Y:S02]  /*1a10*/  SEL R23, R23, R12, P0 ;  /* 0x0000000c17177207 */ /* 0x000fe40000000000 */
[----:B------:R-:W-:-:S02]  /*1a20*/  IADD3 R8, P2, PT, R13, 0x1, RZ ;  /* 0x000000010d087810 */ /* 0x000fc40007f5e0ff */
[----:B------:R-:W-:Y:S02]  /*1a30*/  SEL R20, R21, R20, P0 ;  /* 0x0000001415147207 */ /* 0x000fe40000000000 */
[----:B------:R-:W-:Y:S01]  /*1a40*/  ISETP.GE.U32.AND P0, PT, R25, R22, PT ;  /* 0x000000161900720c */ /* 0x000fe20003f06070 */
[----:B------:R-:W-:Y:S01]  /*1a50*/  IMAD.X R12, RZ, RZ, R23, P2 ;  /* 0x000000ffff0c7224 */ /* 0x000fe200010e0617 */
[----:B------:R-:W-:Y:S02]  /*1a60*/  ISETP.NE.U32.AND P1, PT, R22, RZ, PT ;  /* 0x000000ff1600720c */ /* 0x000fe40003f25070 */
[----:B------:R-:W-:Y:S02]  /*1a70*/  ISETP.GE.U32.AND.EX P0, PT, R20, R7, PT, P0 ;  /* 0x000000071400720c */ /* 0x000fe40003f06100 */
[----:B------:R-:W-:Y:S02]  /*1a80*/  ISETP.NE.AND.EX P1, PT, R7, RZ, PT, P1 ;  /* 0x000000ff0700720c */ /* 0x000fe40003f25310 */
[----:B------:R-:W-:-:S02]  /*1a90*/  SEL R12, R12, R23, P0 ;  /* 0x000000170c0c7207 */ /* 0x000fc40000000000 */
[----:B------:R-:W-:Y:S01]  /*1aa0*/  SEL R8, R8, R13, P0 ;  /* 0x0000000d08087207 */ /* 0x000fe20000000000 */
[----:B------:R-:W-:Y:S01]  /*1ab0*/  IMAD.MOV.U32 R13, RZ, RZ, 0x0 ;  /* 0x00000000ff0d7424 */ /* 0x000fe200078e00ff */
[----:B------:R-:W-:Y:S02]  /*1ac0*/  SEL R7, R12, 0xffffffff, P1 ;  /* 0xffffffff0c077807 */ /* 0x000fe40000800000 */
[----:B------:R-:W-:Y:S02]  /*1ad0*/  MOV R12, R6 ;  /* 0x00000006000c7202 */ /* 0x000fe40000000f00 */
[----:B------:R-:W-:Y:S02]  /*1ae0*/  SEL R8, R8, 0xffffffff, P1 ;  /* 0xffffffff08087807 */ /* 0x000fe40000800000 */
[----:B------:R-:W-:Y:S05]  /*1af0*/  RET.REL.NODEC R12 `(_Z10get_statesPimiS_) ;  /* 0xffffffe40c407950 */ /* 0x000fea0003c3ffff */
        .weak           $__internal_4_$__cuda_sm20_rem_u64
        .type           $__internal_4_$__cuda_sm20_rem_u64,@function
        .size           $__internal_4_$__cuda_sm20_rem_u64,(.L_x_160 - $__internal_4_$__cuda_sm20_rem_u64)
$__internal_4_$__cuda_sm20_rem_u64:
[----:B------:R-:W-:Y:S01]  /*1b00*/  IMAD.MOV.U32 R10, RZ, RZ, R0 ;  /* 0x000000ffff0a7224 */ /* 0x000fe200078e0000 */
[----:B------:R-:W-:-:S04]  /*1b10*/  MOV R11, R3 ;  /* 0x00000003000b7202 */ /* 0x000fc80000000f00 */
        /* <DEDUP_REMOVED lines=8> */
[----:B------:R-:W-:-:S04]  /*1ba0*/  IMAD.HI.U32 R8, R6, R17, RZ ;  /* 0x0000001106087227 */ /* 0x000fc800078e00ff */
[----:B------:R-:W-:Y:S01]  /*1bb0*/  IMAD.X R21, RZ, RZ, ~R9, P0 ;  /* 0x000000ffff157224 */ /* 0x000fe200000e0e09 */
[----:B------:R-:W-:-:S03]  /*1bc0*/  MOV R9, R6 ;  /* 0x0000000600097202 */ /* 0x000fc60000000f00 */
[-C--:B------:R-:W-:Y:S02]  /*1bd0*/  IMAD R11, R7, R21.reuse, RZ ;  /* 0x00000015070b7224 */ /* 0x080fe400078e02ff */
[----:B------:R-:W-:-:S04]  /*1be0*/  IMAD.WIDE.U32 R8, P0, R6, R21, R8 ;  /* 0x0000001506087225 */ /* 0x000fc80007800008 */
[----:B------:R-:W-:-:S04]  /*1bf0*/  IMAD.HI.U32 R5, R7, R21, RZ ;  /* 0x0000001507057227 */ /* 0x000fc800078e00ff */
[----:B------:R-:W-:-:S04]  /*1c00*/  IMAD.HI.U32 R8, P1, R7, R17, R8 ;  /* 0x0000001107087227 */ /* 0x000fc80007820008 */
[----:B------:R-:W-:Y:S01]  /*1c10*/  IMAD.X R5, R5, 0x1, R7, P0 ;  /* 0x0000000105057824 */ /* 0x000fe200000e0607 */
[----:B------:R-:W-:-:S04]  /*1c20*/  IADD3 R9, P2, PT, R11, R8, RZ ;  /* 0x000000080b097210 */ /* 0x000fc80007f5e0ff */
[----:B------:R-:W-:Y:S01]  /*1c30*/  IADD3.X R5, PT, PT, RZ, RZ, R5, P2, P1 ;  /* 0x000000ffff057210 */ /* 0x000fe200017e2405 */
[----:B------:R-:W-:-:S04]  /*1c40*/  IMAD.WIDE.U32 R6, R9, R0, RZ ;  /* 0x0000000009067225 */ /* 0x000fc800078e00ff */
        /* <DEDUP_REMOVED lines=10> */
[----:B------:R-:W-:Y:S01]  /*1cf0*/  IMAD.MOV.U32 R7, RZ, RZ, RZ ;  /* 0x000000ffff077224 */ /* 0x000fe200078e00ff */
[----:B------:R-:W-:Y:S01]  /*1d00*/  IADD3.X R5, PT, PT, R6, R5, RZ, P0, !PT ;  /* 0x0000000506057210 */ /* 0x000fe200007fe4ff */
[----:B------:R-:W-:-:S03]  /*1d10*/  IMAD.HI.U32 R6, R8, R19, RZ ;  /* 0x0000001308067227 */ /* 0x000fc600078e00ff */
[----:B------:R-:W-:Y:S01]  /*1d20*/  IADD3.X R10, PT, PT, RZ, RZ, R5, P2, P1 ;  /* 0x000000ffff0a7210 */ /* 0x000fe200017e2405 */
[----:B------:R-:W-:-:S04]  /*1d30*/  IMAD.WIDE.U32 R6, R8, R13, R6 ;  /* 0x0000000d08067225 */ /* 0x000fc800078e0006 */
[C---:B------:R-:W-:Y:S02]  /*1d40*/  IMAD R9, R10.reuse, R13, RZ ;  /* 0x0000000d0a097224 */ /* 0x040fe400078e02ff */
[----:B------:R-:W-:-:S04]  /*1d50*/  IMAD.HI.U32 R6, P0, R10, R19, R6 ;  /* 0x000000130a067227 */ /* 0x000fc80007800006 */
[----:B------:R-:W-:Y:S01]  /*1d60*/  IMAD.HI.U32 R5, R10, R13, RZ ;  /* 0x0000000d0a057227 */ /* 0x000fe200078e00ff */
[----:B------:R-:W-:-:S03]  /*1d70*/  IADD3 R9, P1, PT, R9, R6, RZ ;  /* 0x0000000609097210 */ /* 0x000fc60007f3e0ff */
[----:B------:R-:W-:Y:S02]  /*1d80*/  IMAD.X R5, RZ, RZ, R5, P0 ;  /* 0x000000ffff057224 */ /* 0x000fe400000e0605 */
[----:B------:R-:W-:-:S03]  /*1d90*/  IMAD.WIDE.U32 R6, R9, R0, RZ ;  /* 0x0000000009067225 */ /* 0x000fc600078e00ff */
[----:B------:R-:W-:Y:S01]  /*1da0*/  IADD3.X R5, PT, PT, RZ, R5, RZ, P1, !PT ;  /* 0x00000005ff057210 */ /* 0x000fe20000ffe4ff */
[----:B------:R-:W-:Y:S01]  /*1db0*/  IMAD R9, R9, R3, R7 ;  /* 0x0000000309097224 */ /* 0x000fe200078e0207 */
[----:B------:R-:W-:-:S03]  /*1dc0*/  IADD3 R7, P1, PT, -R6, R19, RZ ;  /* 0x0000001306077210 */ /* 0x000fc60007f3e1ff */
[-C--:B------:R-:W-:Y:S01]  /*1dd0*/  IMAD R6, R5, R0.reuse, R9 ;  /* 0x0000000005067224 */ /* 0x080fe200078e0209 */
[----:B------:R-:W-:-:S03]  /*1de0*/  ISETP.GE.U32.AND P0, PT, R7, R0, PT ;  /* 0x000000000700720c */ /* 0x000fc60003f06070 */
[----:B------:R-:W-:Y:S01]  /*1df0*/  IMAD.X R8, R13, 0x1, ~R6, P1 ;  /* 0x000000010d087824 */ /* 0x000fe200008e0e06 */
[----:B------:R-:W-:-:S04]  /*1e00*/  IADD3 R5, P1, PT, -R0, R7, RZ ;  /* 0x0000000700057210 */ /* 0x000fc80007f3e1ff */
[C---:B------:R-:W-:Y:S01]  /*1e10*/  ISETP.GE.U32.AND.EX P0, PT, R8.reuse, R3, PT, P0 ;  /* 0x000000030800720c */ /* 0x040fe20003f06100 */
[----:B------:R-:W-:Y:S01]  /*1e20*/  IMAD.X R6, R8, 0x1, ~R3, P1 ;  /* 0x0000000108067824 */ /* 0x000fe200008e0e03 */
[----:B------:R-:W-:Y:S02]  /*1e30*/  ISETP.NE.U32.AND P1, PT, R0, RZ, PT ;  /* 0x000000ff0000720c */ /* 0x000fe40003f25070 */
[----:B------:R-:W-:Y:S02]  /*1e40*/  SEL R5, R5, R7, P0 ;  /* 0x0000000705057207 */ /* 0x000fe40000000000 */
[----:B------:R-:W-:Y:S02]  /*1e50*/  SEL R6, R6, R8, P0 ;  /* 0x0000000806067207 */ /* 0x000fe40000000000 */
[----:B------:R-:W-:Y:S02]  /*1e60*/  ISETP.GE.U32.AND P0, PT, R5, R0, PT ;  /* 0x000000000500720c */ /* 0x000fe40003f06070 */
[----:B------:R-:W-:-:S02]  /*1e70*/  IADD3 R19, PT, PT, -R0, R5, RZ ;  /* 0x0000000500137210 */ /* 0x000fc40007ffe1ff */
[----:B------:R-:W-:Y:S02]  /*1e80*/  ISETP.GE.U32.AND.EX P0, PT, R6, R3, PT, P0 ;  /* 0x000000030600720c */ /* 0x000fe40003f06100 */
[----:B------:R-:W-:Y:S02]  /*1e90*/  ISETP.NE.AND.EX P1, PT, R3, RZ, PT, P1 ;  /* 0x000000ff0300720c */ /* 0x000fe40003f25310 */
[----:B------:R-:W-:Y:S01]  /*1ea0*/  SEL R19, R19, R5, P0 ;  /* 0x0000000513137207 */ /* 0x000fe20000000000 */
[----:B------:R-:W-:-:S03]  /*1eb0*/  IMAD.MOV.U32 R5, RZ, RZ, 0x0 ;  /* 0x00000000ff057424 */ /* 0x000fc600078e00ff */
[----:B------:R-:W-:Y:S01]  /*1ec0*/  SEL R19, R19, 0xffffffff, P1 ;  /* 0xffffffff13137807 */ /* 0x000fe20000800000 */
[----:B------:R-:W-:Y:S06]  /*1ed0*/  RET.REL.NODEC R4 `(_Z10get_statesPimiS_) ;  /* 0xffffffe004487950 */ /* 0x000fec0003c3ffff */
.L_x_118:
        /* <DEDUP_REMOVED lines=10> */
.L_x_160:


//--------------------- .nv.shared._Z15fill_ell_matrixPdPiiiiS0_S0_ --------------------------
	.section	.nv.shared._Z15fill_ell_matrixPdPiiiiS0_S0_,"aw",@nobits
	.sectionflags	@""
	.align	16
	.zero		1024


//--------------------- .nv.shared.reserved.0     --------------------------
	.section	.nv.shared.reserved.0,"aw",@nobits
	.weak		__nv_reservedSMEM_offset_0_alias
	.size		__nv_reservedSMEM_offset_0_alias, 0, 64
	.other		__nv_reservedSMEM_offset_0_alias,@"STO_CUDA_RESERVED_SHARED STV_DEFAULT"
__nv_reservedSMEM_offset_0_alias:
	.zero		0
	.zero		64


//--------------------- .nv.shared._Z10get_statesPimiS_ --------------------------
	.section	.nv.shared._Z10get_statesPimiS_,"aw",@nobits
	.sectionflags	@""
	.align	16
	.zero		1024


//--------------------- .nv.constant0._Z15fill_ell_matrixPdPiiiiS0_S0_ --------------------------
	.section	.nv.constant0._Z15fill_ell_matrixPdPiiiiS0_S0_,"a",@progbits
	.sectionflags	@""
	.align	4
.nv.constant0._Z15fill_ell_matrixPdPiiiiS0_S0_:
	.zero		944


//--------------------- .nv.constant0._Z10get_statesPimiS_ --------------------------
	.section	.nv.constant0._Z10get_statesPimiS_,"a",@progbits
	.sectionflags	@""
	.align	4
.nv.constant0._Z10get_statesPimiS_:
	.zero		928


//--------------------- SYMBOLS --------------------------

	.type		.nv.reservedSmem.offset0,@object
	.size		.nv.reservedSmem.offset0,0x4
	.type		.nv.reservedSmem.cap,@object
	.size		.nv.reservedSmem.cap,0x4
